//
// Generated by NVIDIA NVVM Compiler
//
// Compiler Build ID: CL-36424714
// Cuda compilation tools, release 13.0, V13.0.88
// Based on NVVM 20.0.0
//

.version 9.0
.target sm_100
.address_size 64

	// .globl	_Z19findNewClusterIndexiiPKfiS0_PiS1_PfS2_
.extern .shared .align 16 .b8 s[];

.visible .entry _Z19findNewClusterIndexiiPKfiS0_PiS1_PfS2_(
	.param .u32 _Z19findNewClusterIndexiiPKfiS0_PiS1_PfS2__param_0,
	.param .u32 _Z19findNewClusterIndexiiPKfiS0_PiS1_PfS2__param_1,
	.param .u64 .ptr .align 1 _Z19findNewClusterIndexiiPKfiS0_PiS1_PfS2__param_2,
	.param .u32 _Z19findNewClusterIndexiiPKfiS0_PiS1_PfS2__param_3,
	.param .u64 .ptr .align 1 _Z19findNewClusterIndexiiPKfiS0_PiS1_PfS2__param_4,
	.param .u64 .ptr .align 1 _Z19findNewClusterIndexiiPKfiS0_PiS1_PfS2__param_5,
	.param .u64 .ptr .align 1 _Z19findNewClusterIndexiiPKfiS0_PiS1_PfS2__param_6,
	.param .u64 .ptr .align 1 _Z19findNewClusterIndexiiPKfiS0_PiS1_PfS2__param_7,
	.param .u64 .ptr .align 1 _Z19findNewClusterIndexiiPKfiS0_PiS1_PfS2__param_8
)
{
	.reg .pred 	%p<20>;
	.reg .b32 	%r<76>;
	.reg .b32 	%f<97>;
	.reg .b64 	%rd<61>;

	ld.param.u32 	%r38, [_Z19findNewClusterIndexiiPKfiS0_PiS1_PfS2__param_0];
	ld.param.u32 	%r39, [_Z19findNewClusterIndexiiPKfiS0_PiS1_PfS2__param_1];
	ld.param.u64 	%rd10, [_Z19findNewClusterIndexiiPKfiS0_PiS1_PfS2__param_2];
	ld.param.u32 	%r40, [_Z19findNewClusterIndexiiPKfiS0_PiS1_PfS2__param_3];
	ld.param.u64 	%rd11, [_Z19findNewClusterIndexiiPKfiS0_PiS1_PfS2__param_4];
	ld.param.u64 	%rd8, [_Z19findNewClusterIndexiiPKfiS0_PiS1_PfS2__param_6];
	cvta.to.global.u64 	%rd1, %rd11;
	cvta.to.global.u64 	%rd2, %rd10;
	mov.u32 	%r41, %ctaid.x;
	mov.u32 	%r42, %ntid.x;
	mov.u32 	%r43, %tid.x;
	mad.lo.s32 	%r1, %r41, %r42, %r43;
	setp.ge.s32 	%p1, %r1, %r38;
	@%p1 bra 	$L__BB0_25;
	setp.lt.s32 	%p2, %r40, 1;
	mov.b32 	%r75, 0;
	@%p2 bra 	$L__BB0_22;
	setp.lt.s32 	%p3, %r39, 1;
	@%p3 bra 	$L__BB0_16;
	and.b32  	%r2, %r39, 7;
	and.b32  	%r3, %r39, 3;
	and.b32  	%r4, %r39, 2147483640;
	and.b32  	%r5, %r39, 1;
	neg.s32 	%r6, %r4;
	shl.b32 	%r7, %r38, 3;
	mov.f32 	%f85, 0f7F7FFFFF;
	mov.b32 	%r60, 0;
	mul.wide.s32 	%rd41, %r38, 4;
	mov.u32 	%r75, %r60;
$L__BB0_4:
	setp.lt.u32 	%p10, %r39, 8;
	mul.lo.s32 	%r10, %r60, %r39;
	mov.f32 	%f93, 0f00000000;
	mov.b32 	%r65, 0;
	@%p10 bra 	$L__BB0_7;
	mul.wide.u32 	%rd12, %r10, 4;
	add.s64 	%rd13, %rd1, %rd12;
	add.s64 	%rd60, %rd13, 16;
	mov.f32 	%f93, 0f00000000;
	mov.u32 	%r62, %r1;
	mov.u32 	%r63, %r6;
$L__BB0_6:
	.pragma "nounroll";
	mul.wide.s32 	%rd14, %r62, 4;
	add.s64 	%rd15, %rd2, %rd14;
	ld.global.nc.f32 	%f26, [%rd15];
	ld.global.nc.f32 	%f27, [%rd60+-16];
	sub.f32 	%f28, %f26, %f27;
	fma.rn.f32 	%f29, %f28, %f28, %f93;
	mul.wide.s32 	%rd16, %r38, 4;
	add.s64 	%rd17, %rd15, %rd16;
	ld.global.nc.f32 	%f30, [%rd17];
	ld.global.nc.f32 	%f31, [%rd60+-12];
	sub.f32 	%f32, %f30, %f31;
	fma.rn.f32 	%f33, %f32, %f32, %f29;
	add.s64 	%rd18, %rd17, %rd16;
	ld.global.nc.f32 	%f34, [%rd18];
	ld.global.nc.f32 	%f35, [%rd60+-8];
	sub.f32 	%f36, %f34, %f35;
	fma.rn.f32 	%f37, %f36, %f36, %f33;
	add.s64 	%rd19, %rd18, %rd16;
	ld.global.nc.f32 	%f38, [%rd19];
	ld.global.nc.f32 	%f39, [%rd60+-4];
	sub.f32 	%f40, %f38, %f39;
	fma.rn.f32 	%f41, %f40, %f40, %f37;
	add.s64 	%rd20, %rd19, %rd16;
	ld.global.nc.f32 	%f42, [%rd20];
	ld.global.nc.f32 	%f43, [%rd60];
	sub.f32 	%f44, %f42, %f43;
	fma.rn.f32 	%f45, %f44, %f44, %f41;
	add.s64 	%rd21, %rd20, %rd16;
	ld.global.nc.f32 	%f46, [%rd21];
	ld.global.nc.f32 	%f47, [%rd60+4];
	sub.f32 	%f48, %f46, %f47;
	fma.rn.f32 	%f49, %f48, %f48, %f45;
	add.s64 	%rd22, %rd21, %rd16;
	ld.global.nc.f32 	%f50, [%rd22];
	ld.global.nc.f32 	%f51, [%rd60+8];
	sub.f32 	%f52, %f50, %f51;
	fma.rn.f32 	%f53, %f52, %f52, %f49;
	add.s64 	%rd23, %rd22, %rd16;
	ld.global.nc.f32 	%f54, [%rd23];
	ld.global.nc.f32 	%f55, [%rd60+12];
	sub.f32 	%f56, %f54, %f55;
	fma.rn.f32 	%f93, %f56, %f56, %f53;
	add.s32 	%r63, %r63, 8;
	add.s32 	%r62, %r62, %r7;
	add.s64 	%rd60, %rd60, 32;
	setp.ne.s32 	%p11, %r63, 0;
	mov.u32 	%r65, %r4;
	@%p11 bra 	$L__BB0_6;
$L__BB0_7:
	setp.eq.s32 	%p12, %r2, 0;
	@%p12 bra 	$L__BB0_15;
	add.s32 	%r51, %r2, -1;
	setp.lt.u32 	%p13, %r51, 3;
	@%p13 bra 	$L__BB0_10;
	mad.lo.s32 	%r52, %r65, %r38, %r1;
	mul.wide.s32 	%rd24, %r52, 4;
	add.s64 	%rd25, %rd2, %rd24;
	ld.global.nc.f32 	%f58, [%rd25];
	add.s32 	%r53, %r65, %r10;
	mul.wide.u32 	%rd26, %r53, 4;
	add.s64 	%rd27, %rd1, %rd26;
	ld.global.nc.f32 	%f59, [%rd27];
	sub.f32 	%f60, %f58, %f59;
	fma.rn.f32 	%f61, %f60, %f60, %f93;
	add.s64 	%rd29, %rd25, %rd41;
	ld.global.nc.f32 	%f62, [%rd29];
	cvt.u64.u32 	%rd30, %r10;
	cvt.u64.u32 	%rd31, %r65;
	add.s64 	%rd32, %rd31, %rd30;
	shl.b64 	%rd33, %rd32, 2;
	add.s64 	%rd34, %rd1, %rd33;
	ld.global.nc.f32 	%f63, [%rd34+4];
	sub.f32 	%f64, %f62, %f63;
	fma.rn.f32 	%f65, %f64, %f64, %f61;
	add.s64 	%rd35, %rd29, %rd41;
	ld.global.nc.f32 	%f66, [%rd35];
	ld.global.nc.f32 	%f67, [%rd34+8];
	sub.f32 	%f68, %f66, %f67;
	fma.rn.f32 	%f69, %f68, %f68, %f65;
	add.s64 	%rd36, %rd35, %rd41;
	ld.global.nc.f32 	%f70, [%rd36];
	ld.global.nc.f32 	%f71, [%rd34+12];
	sub.f32 	%f72, %f70, %f71;
	fma.rn.f32 	%f93, %f72, %f72, %f69;
	add.s32 	%r65, %r65, 4;
$L__BB0_10:
	setp.eq.s32 	%p14, %r3, 0;
	@%p14 bra 	$L__BB0_15;
	setp.eq.s32 	%p15, %r3, 1;
	@%p15 bra 	$L__BB0_13;
	mad.lo.s32 	%r54, %r65, %r38, %r1;
	mul.wide.s32 	%rd37, %r54, 4;
	add.s64 	%rd38, %rd2, %rd37;
	ld.global.nc.f32 	%f74, [%rd38];
	add.s32 	%r55, %r65, %r10;
	mul.wide.u32 	%rd39, %r55, 4;
	add.s64 	%rd40, %rd1, %rd39;
	ld.global.nc.f32 	%f75, [%rd40];
	sub.f32 	%f76, %f74, %f75;
	fma.rn.f32 	%f77, %f76, %f76, %f93;
	add.s64 	%rd42, %rd38, %rd41;
	ld.global.nc.f32 	%f78, [%rd42];
	cvt.u64.u32 	%rd43, %r10;
	cvt.u64.u32 	%rd44, %r65;
	add.s64 	%rd45, %rd44, %rd43;
	shl.b64 	%rd46, %rd45, 2;
	add.s64 	%rd47, %rd1, %rd46;
	ld.global.nc.f32 	%f79, [%rd47+4];
	sub.f32 	%f80, %f78, %f79;
	fma.rn.f32 	%f93, %f80, %f80, %f77;
	add.s32 	%r65, %r65, 2;
$L__BB0_13:
	setp.eq.s32 	%p16, %r5, 0;
	@%p16 bra 	$L__BB0_15;
	mad.lo.s32 	%r56, %r65, %r38, %r1;
	mul.wide.s32 	%rd48, %r56, 4;
	add.s64 	%rd49, %rd2, %rd48;
	ld.global.nc.f32 	%f81, [%rd49];
	add.s32 	%r57, %r65, %r10;
	mul.wide.u32 	%rd50, %r57, 4;
	add.s64 	%rd51, %rd1, %rd50;
	ld.global.nc.f32 	%f82, [%rd51];
	sub.f32 	%f83, %f81, %f82;
	fma.rn.f32 	%f93, %f83, %f83, %f93;
$L__BB0_15:
	setp.lt.f32 	%p17, %f93, %f85;
	selp.b32 	%r75, %r60, %r75, %p17;
	selp.f32 	%f85, %f93, %f85, %p17;
	add.s32 	%r60, %r60, 1;
	setp.eq.s32 	%p18, %r60, %r40;
	@%p18 bra 	$L__BB0_22;
	bra.uni 	$L__BB0_4;
$L__BB0_16:
	and.b32  	%r22, %r40, 3;
	setp.lt.u32 	%p4, %r40, 4;
	mov.f32 	%f95, 0f7F7FFFFF;
	mov.b32 	%r72, 0;
	mov.u32 	%r75, %r72;
	@%p4 bra 	$L__BB0_19;
	and.b32  	%r72, %r40, 2147483644;
	mov.f32 	%f95, 0f7F7FFFFF;
	mov.b32 	%r67, 0;
	mov.u32 	%r75, %r67;
$L__BB0_18:
	setp.gt.f32 	%p5, %f95, 0f00000000;
	selp.b32 	%r75, %r67, %r75, %p5;
	selp.f32 	%f95, 0f00000000, %f95, %p5;
	add.s32 	%r67, %r67, 4;
	setp.ne.s32 	%p6, %r67, %r72;
	@%p6 bra 	$L__BB0_18;
$L__BB0_19:
	setp.eq.s32 	%p7, %r22, 0;
	@%p7 bra 	$L__BB0_22;
	mov.b32 	%r74, 0;
$L__BB0_21:
	.pragma "nounroll";
	setp.gt.f32 	%p8, %f95, 0f00000000;
	selp.b32 	%r75, %r72, %r75, %p8;
	selp.f32 	%f95, 0f00000000, %f95, %p8;
	add.s32 	%r72, %r72, 1;
	add.s32 	%r74, %r74, 1;
	setp.ne.s32 	%p9, %r74, %r22;
	@%p9 bra 	$L__BB0_21;
$L__BB0_22:
	ld.param.u64 	%rd58, [_Z19findNewClusterIndexiiPKfiS0_PiS1_PfS2__param_5];
	cvta.to.global.u64 	%rd52, %rd58;
	mul.wide.s32 	%rd53, %r1, 4;
	add.s64 	%rd6, %rd52, %rd53;
	ld.global.u32 	%r58, [%rd6];
	setp.eq.s32 	%p19, %r58, %r75;
	@%p19 bra 	$L__BB0_24;
	ld.param.u64 	%rd59, [_Z19findNewClusterIndexiiPKfiS0_PiS1_PfS2__param_8];
	cvta.to.global.u64 	%rd54, %rd59;
	atom.global.add.f32 	%f84, [%rd54], 0f3F800000;
$L__BB0_24:
	st.global.u32 	[%rd6], %r75;
	cvta.to.global.u64 	%rd55, %rd8;
	mul.wide.u32 	%rd56, %r75, 4;
	add.s64 	%rd57, %rd55, %rd56;
	atom.global.add.u32 	%r59, [%rd57], 1;
$L__BB0_25:
	ret;

}
	// .globl	_Z16updateNewClusteriiPKfiS0_PiS1_PfS2_
.visible .entry _Z16updateNewClusteriiPKfiS0_PiS1_PfS2_(
	.param .u32 _Z16updateNewClusteriiPKfiS0_PiS1_PfS2__param_0,
	.param .u32 _Z16updateNewClusteriiPKfiS0_PiS1_PfS2__param_1,
	.param .u64 .ptr .align 1 _Z16updateNewClusteriiPKfiS0_PiS1_PfS2__param_2,
	.param .u32 _Z16updateNewClusteriiPKfiS0_PiS1_PfS2__param_3,
	.param .u64 .ptr .align 1 _Z16updateNewClusteriiPKfiS0_PiS1_PfS2__param_4,
	.param .u64 .ptr .align 1 _Z16updateNewClusteriiPKfiS0_PiS1_PfS2__param_5,
	.param .u64 .ptr .align 1 _Z16updateNewClusteriiPKfiS0_PiS1_PfS2__param_6,
	.param .u64 .ptr .align 1 _Z16updateNewClusteriiPKfiS0_PiS1_PfS2__param_7,
	.param .u64 .ptr .align 1 _Z16updateNewClusteriiPKfiS0_PiS1_PfS2__param_8
)
{
	.reg .pred 	%p<17>;
	.reg .b32 	%r<85>;
	.reg .b32 	%f<61>;
	.reg .b64 	%rd<54>;

	ld.param.u32 	%r38, [_Z16updateNewClusteriiPKfiS0_PiS1_PfS2__param_0];
	ld.param.u32 	%r39, [_Z16updateNewClusteriiPKfiS0_PiS1_PfS2__param_1];
	ld.param.u32 	%r40, [_Z16updateNewClusteriiPKfiS0_PiS1_PfS2__param_3];
	ld.param.u64 	%rd5, [_Z16updateNewClusteriiPKfiS0_PiS1_PfS2__param_5];
	mov.u32 	%r1, %ntid.x;
	mov.u32 	%r41, %ctaid.x;
	mov.u32 	%r2, %tid.x;
	mad.lo.s32 	%r3, %r1, %r41, %r2;
	mul.lo.s32 	%r4, %r40, %r39;
	setp.ge.s32 	%p1, %r2, %r4;
	@%p1 bra 	$L__BB1_3;
	mov.u32 	%r73, %r2;
$L__BB1_2:
	shl.b32 	%r42, %r73, 2;
	mov.u32 	%r43, s;
	add.s32 	%r44, %r43, %r42;
	mov.b32 	%r45, 0;
	st.shared.u32 	[%r44], %r45;
	add.s32 	%r73, %r73, %r1;
	setp.lt.s32 	%p2, %r73, %r4;
	@%p2 bra 	$L__BB1_2;
$L__BB1_3:
	bar.sync 	0;
	setp.ge.s32 	%p3, %r3, %r38;
	@%p3 bra 	$L__BB1_17;
	setp.lt.s32 	%p4, %r39, 1;
	@%p4 bra 	$L__BB1_17;
	cvta.to.global.u64 	%rd7, %rd5;
	mul.wide.s32 	%rd8, %r3, 4;
	add.s64 	%rd9, %rd7, %rd8;
	ld.global.nc.u32 	%r47, [%rd9];
	mul.lo.s32 	%r7, %r47, %r39;
	setp.lt.u32 	%p5, %r39, 16;
	mov.b32 	%r78, 0;
	@%p5 bra 	$L__BB1_8;
	and.b32  	%r48, %r39, 2147483632;
	neg.s32 	%r76, %r48;
	shl.b32 	%r49, %r7, 2;
	mov.u32 	%r50, s;
	add.s32 	%r51, %r49, %r50;
	add.s32 	%r74, %r51, 32;
	mul.wide.s32 	%rd13, %r38, 4;
	mov.u32 	%r75, %r3;
$L__BB1_7:
	.pragma "nounroll";
	ld.param.u64 	%rd51, [_Z16updateNewClusteriiPKfiS0_PiS1_PfS2__param_2];
	and.b32  	%r78, %r39, 2147483632;
	cvta.to.global.u64 	%rd10, %rd51;
	mul.wide.s32 	%rd11, %r75, 4;
	add.s64 	%rd12, %rd10, %rd11;
	ld.global.nc.f32 	%f1, [%rd12];
	atom.shared.add.f32 	%f2, [%r74+-32], %f1;
	add.s64 	%rd14, %rd12, %rd13;
	ld.global.nc.f32 	%f3, [%rd14];
	atom.shared.add.f32 	%f4, [%r74+-28], %f3;
	add.s64 	%rd15, %rd14, %rd13;
	ld.global.nc.f32 	%f5, [%rd15];
	atom.shared.add.f32 	%f6, [%r74+-24], %f5;
	add.s64 	%rd16, %rd15, %rd13;
	ld.global.nc.f32 	%f7, [%rd16];
	atom.shared.add.f32 	%f8, [%r74+-20], %f7;
	add.s64 	%rd17, %rd16, %rd13;
	ld.global.nc.f32 	%f9, [%rd17];
	atom.shared.add.f32 	%f10, [%r74+-16], %f9;
	add.s64 	%rd18, %rd17, %rd13;
	ld.global.nc.f32 	%f11, [%rd18];
	atom.shared.add.f32 	%f12, [%r74+-12], %f11;
	add.s64 	%rd19, %rd18, %rd13;
	ld.global.nc.f32 	%f13, [%rd19];
	atom.shared.add.f32 	%f14, [%r74+-8], %f13;
	add.s64 	%rd20, %rd19, %rd13;
	ld.global.nc.f32 	%f15, [%rd20];
	atom.shared.add.f32 	%f16, [%r74+-4], %f15;
	add.s64 	%rd21, %rd20, %rd13;
	ld.global.nc.f32 	%f17, [%rd21];
	atom.shared.add.f32 	%f18, [%r74], %f17;
	add.s64 	%rd22, %rd21, %rd13;
	ld.global.nc.f32 	%f19, [%rd22];
	atom.shared.add.f32 	%f20, [%r74+4], %f19;
	add.s64 	%rd23, %rd22, %rd13;
	ld.global.nc.f32 	%f21, [%rd23];
	atom.shared.add.f32 	%f22, [%r74+8], %f21;
	add.s64 	%rd24, %rd23, %rd13;
	ld.global.nc.f32 	%f23, [%rd24];
	atom.shared.add.f32 	%f24, [%r74+12], %f23;
	add.s64 	%rd25, %rd24, %rd13;
	ld.global.nc.f32 	%f25, [%rd25];
	atom.shared.add.f32 	%f26, [%r74+16], %f25;
	add.s64 	%rd26, %rd25, %rd13;
	ld.global.nc.f32 	%f27, [%rd26];
	atom.shared.add.f32 	%f28, [%r74+20], %f27;
	add.s64 	%rd27, %rd26, %rd13;
	ld.global.nc.f32 	%f29, [%rd27];
	atom.shared.add.f32 	%f30, [%r74+24], %f29;
	add.s64 	%rd28, %rd27, %rd13;
	ld.global.nc.f32 	%f31, [%rd28];
	atom.shared.add.f32 	%f32, [%r74+28], %f31;
	add.s32 	%r76, %r76, 16;
	shl.b32 	%r52, %r38, 4;
	add.s32 	%r75, %r75, %r52;
	add.s32 	%r74, %r74, 64;
	setp.ne.s32 	%p6, %r76, 0;
	@%p6 bra 	$L__BB1_7;
$L__BB1_8:
	and.b32  	%r18, %r39, 15;
	setp.eq.s32 	%p7, %r18, 0;
	@%p7 bra 	$L__BB1_17;
	ld.param.u64 	%rd52, [_Z16updateNewClusteriiPKfiS0_PiS1_PfS2__param_2];
	cvta.to.global.u64 	%rd1, %rd52;
	and.b32  	%r19, %r39, 7;
	setp.lt.u32 	%p8, %r18, 8;
	@%p8 bra 	$L__BB1_11;
	add.s32 	%r53, %r78, %r7;
	shl.b32 	%r54, %r53, 2;
	mov.u32 	%r55, s;
	add.s32 	%r56, %r55, %r54;
	mad.lo.s32 	%r57, %r78, %r38, %r3;
	mul.wide.s32 	%rd29, %r57, 4;
	add.s64 	%rd30, %rd1, %rd29;
	ld.global.nc.f32 	%f33, [%rd30];
	atom.shared.add.f32 	%f34, [%r56], %f33;
	mul.wide.s32 	%rd31, %r38, 4;
	add.s64 	%rd32, %rd30, %rd31;
	ld.global.nc.f32 	%f35, [%rd32];
	atom.shared.add.f32 	%f36, [%r56+4], %f35;
	add.s64 	%rd33, %rd32, %rd31;
	ld.global.nc.f32 	%f37, [%rd33];
	atom.shared.add.f32 	%f38, [%r56+8], %f37;
	add.s64 	%rd34, %rd33, %rd31;
	ld.global.nc.f32 	%f39, [%rd34];
	atom.shared.add.f32 	%f40, [%r56+12], %f39;
	add.s64 	%rd35, %rd34, %rd31;
	ld.global.nc.f32 	%f41, [%rd35];
	atom.shared.add.f32 	%f42, [%r56+16], %f41;
	add.s64 	%rd36, %rd35, %rd31;
	ld.global.nc.f32 	%f43, [%rd36];
	atom.shared.add.f32 	%f44, [%r56+20], %f43;
	add.s64 	%rd37, %rd36, %rd31;
	ld.global.nc.f32 	%f45, [%rd37];
	atom.shared.add.f32 	%f46, [%r56+24], %f45;
	add.s64 	%rd38, %rd37, %rd31;
	ld.global.nc.f32 	%f47, [%rd38];
	atom.shared.add.f32 	%f48, [%r56+28], %f47;
	add.s32 	%r78, %r78, 8;
$L__BB1_11:
	setp.eq.s32 	%p9, %r19, 0;
	@%p9 bra 	$L__BB1_17;
	and.b32  	%r22, %r39, 3;
	setp.lt.u32 	%p10, %r19, 4;
	@%p10 bra 	$L__BB1_14;
	add.s32 	%r58, %r78, %r7;
	shl.b32 	%r59, %r58, 2;
	mov.u32 	%r60, s;
	add.s32 	%r61, %r60, %r59;
	mad.lo.s32 	%r62, %r78, %r38, %r3;
	mul.wide.s32 	%rd39, %r62, 4;
	add.s64 	%rd40, %rd1, %rd39;
	ld.global.nc.f32 	%f49, [%rd40];
	atom.shared.add.f32 	%f50, [%r61], %f49;
	mul.wide.s32 	%rd41, %r38, 4;
	add.s64 	%rd42, %rd40, %rd41;
	ld.global.nc.f32 	%f51, [%rd42];
	atom.shared.add.f32 	%f52, [%r61+4], %f51;
	add.s64 	%rd43, %rd42, %rd41;
	ld.global.nc.f32 	%f53, [%rd43];
	atom.shared.add.f32 	%f54, [%r61+8], %f53;
	add.s64 	%rd44, %rd43, %rd41;
	ld.global.nc.f32 	%f55, [%rd44];
	atom.shared.add.f32 	%f56, [%r61+12], %f55;
	add.s32 	%r78, %r78, 4;
$L__BB1_14:
	setp.eq.s32 	%p11, %r22, 0;
	@%p11 bra 	$L__BB1_17;
	mad.lo.s32 	%r82, %r78, %r38, %r3;
	add.s32 	%r63, %r78, %r7;
	shl.b32 	%r64, %r63, 2;
	mov.u32 	%r65, s;
	add.s32 	%r81, %r65, %r64;
	neg.s32 	%r80, %r22;
$L__BB1_16:
	.pragma "nounroll";
	mul.wide.s32 	%rd45, %r82, 4;
	add.s64 	%rd46, %rd1, %rd45;
	ld.global.nc.f32 	%f57, [%rd46];
	atom.shared.add.f32 	%f58, [%r81], %f57;
	add.s32 	%r82, %r82, %r38;
	add.s32 	%r81, %r81, 4;
	add.s32 	%r80, %r80, 1;
	setp.ne.s32 	%p12, %r80, 0;
	@%p12 bra 	$L__BB1_16;
$L__BB1_17:
	bar.sync 	0;
	setp.lt.s32 	%p13, %r40, 1;
	@%p13 bra 	$L__BB1_23;
	ld.param.u64 	%rd53, [_Z16updateNewClusteriiPKfiS0_PiS1_PfS2__param_7];
	cvta.to.global.u64 	%rd2, %rd53;
	mov.b32 	%r83, 0;
	mov.u32 	%r71, s;
$L__BB1_19:
	setp.ge.s32 	%p14, %r2, %r39;
	@%p14 bra 	$L__BB1_22;
	mul.lo.s32 	%r67, %r83, %r39;
	cvt.s64.s32 	%rd3, %r67;
	cvt.u32.u64 	%r68, %rd3;
	mov.u32 	%r84, %r2;
$L__BB1_21:
	cvt.s64.s32 	%rd47, %r84;
	add.s64 	%rd48, %rd47, %rd3;
	shl.b64 	%rd49, %rd48, 2;
	add.s64 	%rd50, %rd2, %rd49;
	add.s32 	%r69, %r84, %r68;
	shl.b32 	%r70, %r69, 2;
	add.s32 	%r72, %r71, %r70;
	ld.shared.f32 	%f59, [%r72];
	atom.global.add.f32 	%f60, [%rd50], %f59;
	add.s32 	%r84, %r84, %r1;
	setp.lt.s32 	%p15, %r84, %r39;
	@%p15 bra 	$L__BB1_21;
$L__BB1_22:
	add.s32 	%r83, %r83, 1;
	setp.ne.s32 	%p16, %r83, %r40;
	@%p16 bra 	$L__BB1_19;
$L__BB1_23:
	ret;

}
	// .globl	_Z12updateCenteriiPfPiS_
.visible .entry _Z12updateCenteriiPfPiS_(
	.param .u32 _Z12updateCenteriiPfPiS__param_0,
	.param .u32 _Z12updateCenteriiPfPiS__param_1,
	.param .u64 .ptr .align 1 _Z12updateCenteriiPfPiS__param_2,
	.param .u64 .ptr .align 1 _Z12updateCenteriiPfPiS__param_3,
	.param .u64 .ptr .align 1 _Z12updateCenteriiPfPiS__param_4
)
{
	.reg .pred 	%p<6>;
	.reg .b32 	%r<19>;
	.reg .b32 	%f<4>;
	.reg .b64 	%rd<14>;

	ld.param.u32 	%r11, [_Z12updateCenteriiPfPiS__param_0];
	ld.param.u32 	%r12, [_Z12updateCenteriiPfPiS__param_1];
	ld.param.u64 	%rd5, [_Z12updateCenteriiPfPiS__param_2];
	ld.param.u64 	%rd6, [_Z12updateCenteriiPfPiS__param_3];
	ld.param.u64 	%rd7, [_Z12updateCenteriiPfPiS__param_4];
	cvta.to.global.u64 	%rd1, %rd7;
	mov.u32 	%r17, %ctaid.x;
	setp.ge.s32 	%p1, %r17, %r11;
	@%p1 bra 	$L__BB2_8;
	mov.u32 	%r2, %tid.x;
	mov.u32 	%r3, %ntid.x;
	mov.u32 	%r4, %nctaid.x;
	cvta.to.global.u64 	%rd2, %rd6;
	cvta.to.global.u64 	%rd3, %rd5;
$L__BB2_2:
	setp.ge.s32 	%p2, %r2, %r12;
	mul.wide.s32 	%rd8, %r17, 4;
	add.s64 	%rd4, %rd2, %rd8;
	@%p2 bra 	$L__BB2_7;
	ld.global.u32 	%r6, [%rd4];
	mul.lo.s32 	%r7, %r17, %r12;
	cvt.rn.f32.s32 	%f1, %r6;
	mov.u32 	%r18, %r2;
$L__BB2_4:
	setp.lt.s32 	%p3, %r6, 1;
	@%p3 bra 	$L__BB2_6;
	add.s32 	%r13, %r18, %r7;
	mul.wide.s32 	%rd9, %r13, 4;
	add.s64 	%rd10, %rd1, %rd9;
	ld.global.f32 	%f2, [%rd10];
	div.rn.f32 	%f3, %f2, %f1;
	add.s64 	%rd11, %rd3, %rd9;
	st.global.f32 	[%rd11], %f3;
$L__BB2_6:
	add.s32 	%r14, %r18, %r7;
	mul.wide.s32 	%rd12, %r14, 4;
	add.s64 	%rd13, %rd1, %rd12;
	mov.b32 	%r15, 0;
	st.global.u32 	[%rd13], %r15;
	add.s32 	%r18, %r18, %r3;
	setp.lt.s32 	%p4, %r18, %r12;
	@%p4 bra 	$L__BB2_4;
$L__BB2_7:
	mov.b32 	%r16, 0;
	st.global.u32 	[%rd4], %r16;
	add.s32 	%r17, %r17, %r4;
	setp.lt.s32 	%p5, %r17, %r11;
	@%p5 bra 	$L__BB2_2;
$L__BB2_8:
	ret;

}


// ===== COMPILED SASS (sm_100) =====

	.target	sm_100

	.elftype	@"ET_EXEC"


//--------------------- .note.nv.tkinfo           --------------------------
	.section	.note.nv.tkinfo,"",@"SHT_NOTE"
	.sectionflags	@"SHF_NOTE_NV_TKINFO"
	.tkinfo
        /*0018*/ 	.word	0x00000002
        /*0030*/ 	.string	""
        /*0030*/ 	.string	"ptxas"
        /*0030*/ 	.string	"Cuda compilation tools, release 13.0, V13.0.88"
        /*0030*/ 	.string	"Build cuda_13.0.r13.0/compiler.36424714_0"
        /*0030*/ 	.string	"-arch sm_100 -m 64 "



//--------------------- .note.nv.cuinfo           --------------------------
	.section	.note.nv.cuinfo,"",@"SHT_NOTE"
	.sectionflags	@"SHF_NOTE_NV_CUINFO"
        /*0018*/ 	.short	0x0002
        /*001a*/ 	.short	0x0064
        /*001c*/ 	.short	0x0082
	.zero		2


//--------------------- .nv.info                  --------------------------
	.section	.nv.info,"",@"SHT_CUDA_INFO"
	.align	4


	//----- nvinfo : EIATTR_REGCOUNT
	.align		4
        /*0000*/ 	.byte	0x04, 0x2f
        /*0002*/ 	.short	(.L_1 - .L_0)
	.align		4
.L_0:
        /*0004*/ 	.word	index@(_Z19findNewClusterIndexiiPKfiS0_PiS1_PfS2_)
        /*0008*/ 	.word	0x00000020


	//----- nvinfo : EIATTR_FRAME_SIZE
	.align		4
.L_1:
        /*000c*/ 	.byte	0x04, 0x11
        /*000e*/ 	.short	(.L_3 - .L_2)
	.align		4
.L_2:
        /*0010*/ 	.word	index@(_Z19findNewClusterIndexiiPKfiS0_PiS1_PfS2_)
        /*0014*/ 	.word	0x00000000


	//----- nvinfo : EIATTR_REGCOUNT
	.align		4
.L_3:
        /*0018*/ 	.byte	0x04, 0x2f
        /*001a*/ 	.short	(.L_5 - .L_4)
	.align		4
.L_4:
        /*001c*/ 	.word	index@(_Z16updateNewClusteriiPKfiS0_PiS1_PfS2_)
        /*0020*/ 	.word	0x00000010


	//----- nvinfo : EIATTR_FRAME_SIZE
	.align		4
.L_5:
        /*0024*/ 	.byte	0x04, 0x11
        /*0026*/ 	.short	(.L_7 - .L_6)
	.align		4
.L_6:
        /*0028*/ 	.word	index@(_Z16updateNewClusteriiPKfiS0_PiS1_PfS2_)
        /*002c*/ 	.word	0x00000000


	//----- nvinfo : EIATTR_REGCOUNT
	.align		4
.L_7:
        /*0030*/ 	.byte	0x04, 0x2f
        /*0032*/ 	.short	(.L_9 - .L_8)
	.align		4
.L_8:
        /*0034*/ 	.word	index@(_Z12updateCenteriiPfPiS_)
        /*0038*/ 	.word	0x0000001a


	//----- nvinfo : EIATTR_FRAME_SIZE
	.align		4
.L_9:
        /*003c*/ 	.byte	0x04, 0x11
        /*003e*/ 	.short	(.L_11 - .L_10)
	.align		4
.L_10:
        /*0040*/ 	.word	index@($__internal_0_$__cuda_sm3x_div_rn_noftz_f32_slowpath)
        /*0044*/ 	.word	0x00000000


	//----- nvinfo : EIATTR_FRAME_SIZE
	.align		4
.L_11:
        /*0048*/ 	.byte	0x04, 0x11
        /*004a*/ 	.short	(.L_13 - .L_12)
	.align		4
.L_12:
        /*004c*/ 	.word	index@(_Z12updateCenteriiPfPiS_)
        /*0050*/ 	.word	0x00000000


	//----- nvinfo : EIATTR_MIN_STACK_SIZE
	.align		4
.L_13:
        /*0054*/ 	.byte	0x04, 0x12
        /*0056*/ 	.short	(.L_15 - .L_14)
	.align		4
.L_14:
        /*0058*/ 	.word	index@(_Z12updateCenteriiPfPiS_)
        /*005c*/ 	.word	0x00000000


	//----- nvinfo : EIATTR_MIN_STACK_SIZE
	.align		4
.L_15:
        /*0060*/ 	.byte	0x04, 0x12
        /*0062*/ 	.short	(.L_17 - .L_16)
	.align		4
.L_16:
        /*0064*/ 	.word	index@(_Z16updateNewClusteriiPKfiS0_PiS1_PfS2_)
        /*0068*/ 	.word	0x00000000


	//----- nvinfo : EIATTR_MIN_STACK_SIZE
	.align		4
.L_17:
        /*006c*/ 	.byte	0x04, 0x12
        /*006e*/ 	.short	(.L_19 - .L_18)
	.align		4
.L_18:
        /*0070*/ 	.word	index@(_Z19findNewClusterIndexiiPKfiS0_PiS1_PfS2_)
        /*0074*/ 	.word	0x00000000
.L_19:


//--------------------- .nv.compat                --------------------------
	.section	.nv.compat,"",@"SHT_CUDA_COMPAT_INFO"
	.align	4
        /*0000*/ 	.byte	0x02, 0x09, 0x00, 0x00, 0x02, 0x02, 0x01, 0x00, 0x02, 0x05, 0x05, 0x00, 0x03, 0x07, 0x01, 0x01
        /*0010*/ 	.byte	0x02, 0x03, 0x00, 0x00, 0x02, 0x06, 0x01, 0x00, 0x04, 0x0b, 0x08, 0x00, 0x01, 0x00, 0x00, 0x00
        /*0020*/ 	.byte	0x00, 0x00, 0x00, 0x00


//--------------------- .nv.info._Z12updateCenteriiPfPiS_ --------------------------
	.section	.nv.info._Z12updateCenteriiPfPiS_,"",@"SHT_CUDA_INFO"
	.sectionflags	@""
	.align	4


	//----- nvinfo : EIATTR_CUDA_API_VERSION
	.align		4
        /*0000*/ 	.byte	0x04, 0x37
        /*0002*/ 	.short	(.L_21 - .L_20)
.L_20:
        /*0004*/ 	.word	0x00000082


	//----- nvinfo : EIATTR_KPARAM_INFO
	.align		4
.L_21:
        /*0008*/ 	.byte	0x04, 0x17
        /*000a*/ 	.short	(.L_23 - .L_22)
.L_22:
        /*000c*/ 	.word	0x00000000
        /*0010*/ 	.short	0x0004
        /*0012*/ 	.short	0x0018
        /*0014*/ 	.byte	0x00, 0xf5, 0x21, 0x00


	//----- nvinfo : EIATTR_KPARAM_INFO
	.align		4
.L_23:
        /*0018*/ 	.byte	0x04, 0x17
        /*001a*/ 	.short	(.L_25 - .L_24)
.L_24:
        /*001c*/ 	.word	0x00000000
        /*0020*/ 	.short	0x0003
        /*0022*/ 	.short	0x0010
        /*0024*/ 	.byte	0x00, 0xf5, 0x21, 0x00


	//----- nvinfo : EIATTR_KPARAM_INFO
	.align		4
.L_25:
        /*0028*/ 	.byte	0x04, 0x17
        /*002a*/ 	.short	(.L_27 - .L_26)
.L_26:
        /*002c*/ 	.word	0x00000000
        /*0030*/ 	.short	0x0002
        /*0032*/ 	.short	0x0008
        /*0034*/ 	.byte	0x00, 0xf5, 0x21, 0x00


	//----- nvinfo : EIATTR_KPARAM_INFO
	.align		4
.L_27:
        /*0038*/ 	.byte	0x04, 0x17
        /*003a*/ 	.short	(.L_29 - .L_28)
.L_28:
        /*003c*/ 	.word	0x00000000
        /*0040*/ 	.short	0x0001
        /*0042*/ 	.short	0x0004
        /*0044*/ 	.byte	0x00, 0xf0, 0x11, 0x00


	//----- nvinfo : EIATTR_KPARAM_INFO
	.align		4
.L_29:
        /*0048*/ 	.byte	0x04, 0x17
        /*004a*/ 	.short	(.L_31 - .L_30)
.L_30:
        /*004c*/ 	.word	0x00000000
        /*0050*/ 	.short	0x0000
        /*0052*/ 	.short	0x0000
        /*0054*/ 	.byte	0x00, 0xf0, 0x11, 0x00


	//----- nvinfo : EIATTR_SPARSE_MMA_MASK
	.align		4
.L_31:
        /*0058*/ 	.byte	0x03, 0x50
        /*005a*/ 	.short	0x0000


	//----- nvinfo : EIATTR_MAXREG_COUNT
	.align		4
        /*005c*/ 	.byte	0x03, 0x1b
        /*005e*/ 	.short	0x00ff


	//----- nvinfo : EIATTR_MERCURY_ISA_VERSION
	.align		4
        /*0060*/ 	.byte	0x03, 0x5f
        /*0062*/ 	.short	0x0101


	//----- nvinfo : EIATTR_VRC_CTA_INIT_COUNT
	.align		4
        /*0064*/ 	.byte	0x02, 0x4a
	.zero		1
	.zero		1


	//----- nvinfo : EIATTR_EXIT_INSTR_OFFSETS
	.align		4
        /*0068*/ 	.byte	0x04, 0x1c
        /*006a*/ 	.short	(.L_33 - .L_32)


	//   ....[0]....
.L_32:
        /*006c*/ 	.word	0x00000040


	//   ....[1]....
        /*0070*/ 	.word	0x00000360


	//----- nvinfo : EIATTR_CRS_STACK_SIZE
	.align		4
.L_33:
        /*0074*/ 	.byte	0x04, 0x1e
        /*0076*/ 	.short	(.L_35 - .L_34)
.L_34:
        /*0078*/ 	.word	0x00000000


	//----- nvinfo : EIATTR_CBANK_PARAM_SIZE
	.align		4
.L_35:
        /*007c*/ 	.byte	0x03, 0x19
        /*007e*/ 	.short	0x0020


	//----- nvinfo : EIATTR_PARAM_CBANK
	.align		4
        /*0080*/ 	.byte	0x04, 0x0a
        /*0082*/ 	.short	(.L_37 - .L_36)
	.align		4
.L_36:
        /*0084*/ 	.word	index@(.nv.constant0._Z12updateCenteriiPfPiS_)
        /*0088*/ 	.short	0x0380
        /*008a*/ 	.short	0x0020


	//----- nvinfo : EIATTR_SW_WAR
	.align		4
.L_37:
        /*008c*/ 	.byte	0x04, 0x36
        /*008e*/ 	.short	(.L_39 - .L_38)
.L_38:
        /*0090*/ 	.word	0x00000008
.L_39:


//--------------------- .nv.info._Z16updateNewClusteriiPKfiS0_PiS1_PfS2_ --------------------------
	.section	.nv.info._Z16updateNewClusteriiPKfiS0_PiS1_PfS2_,"",@"SHT_CUDA_INFO"
	.sectionflags	@""
	.align	4


	//----- nvinfo : EIATTR_CUDA_API_VERSION
	.align		4
        /*0000*/ 	.byte	0x04, 0x37
        /*0002*/ 	.short	(.L_41 - .L_40)
.L_40:
        /*0004*/ 	.word	0x00000082


	//----- nvinfo : EIATTR_KPARAM_INFO
	.align		4
.L_41:
        /*0008*/ 	.byte	0x04, 0x17
        /*000a*/ 	.short	(.L_43 - .L_42)
.L_42:
        /*000c*/ 	.word	0x00000000
        /*0010*/ 	.short	0x0008
        /*0012*/ 	.short	0x0038
        /*0014*/ 	.byte	0x00, 0xf5, 0x21, 0x00


	//----- nvinfo : EIATTR_KPARAM_INFO
	.align		4
.L_43:
        /*0018*/ 	.byte	0x04, 0x17
        /*001a*/ 	.short	(.L_45 - .L_44)
.L_44:
        /*001c*/ 	.word	0x00000000
        /*0020*/ 	.short	0x0007
        /*0022*/ 	.short	0x0030
        /*0024*/ 	.byte	0x00, 0xf5, 0x21, 0x00


	//----- nvinfo : EIATTR_KPARAM_INFO
	.align		4
.L_45:
        /*0028*/ 	.byte	0x04, 0x17
        /*002a*/ 	.short	(.L_47 - .L_46)
.L_46:
        /*002c*/ 	.word	0x00000000
        /*0030*/ 	.short	0x0006
        /*0032*/ 	.short	0x0028
        /*0034*/ 	.byte	0x00, 0xf5, 0x21, 0x00


	//----- nvinfo : EIATTR_KPARAM_INFO
	.align		4
.L_47:
        /*0038*/ 	.byte	0x04, 0x17
        /*003a*/ 	.short	(.L_49 - .L_48)
.L_48:
        /*003c*/ 	.word	0x00000000
        /*0040*/ 	.short	0x0005
        /*0042*/ 	.short	0x0020
        /*0044*/ 	.byte	0x00, 0xf5, 0x21, 0x00


	//----- nvinfo : EIATTR_KPARAM_INFO
	.align		4
.L_49:
        /*0048*/ 	.byte	0x04, 0x17
        /*004a*/ 	.short	(.L_51 - .L_50)
.L_50:
        /*004c*/ 	.word	0x00000000
        /*0050*/ 	.short	0x0004
        /*0052*/ 	.short	0x0018
        /*0054*/ 	.byte	0x00, 0xf5, 0x21, 0x00


	//----- nvinfo : EIATTR_KPARAM_INFO
	.align		4
.L_51:
        /*0058*/ 	.byte	0x04, 0x17
        /*005a*/ 	.short	(.L_53 - .L_52)
.L_52:
        /*005c*/ 	.word	0x00000000
        /*0060*/ 	.short	0x0003
        /*0062*/ 	.short	0x0010
        /*0064*/ 	.byte	0x00, 0xf0, 0x11, 0x00


	//----- nvinfo : EIATTR_KPARAM_INFO
	.align		4
.L_53:
        /*0068*/ 	.byte	0x04, 0x17
        /*006a*/ 	.short	(.L_55 - .L_54)
.L_54:
        /*006c*/ 	.word	0x00000000
        /*0070*/ 	.short	0x0002
        /*0072*/ 	.short	0x0008
        /*0074*/ 	.byte	0x00, 0xf5, 0x21, 0x00


	//----- nvinfo : EIATTR_KPARAM_INFO
	.align		4
.L_55:
        /*0078*/ 	.byte	0x04, 0x17
        /*007a*/ 	.short	(.L_57 - .L_56)
.L_56:
        /*007c*/ 	.word	0x00000000
        /*0080*/ 	.short	0x0001
        /*0082*/ 	.short	0x0004
        /*0084*/ 	.byte	0x00, 0xf0, 0x11, 0x00


	//----- nvinfo : EIATTR_KPARAM_INFO
	.align		4
.L_57:
        /*0088*/ 	.byte	0x04, 0x17
        /*008a*/ 	.short	(.L_59 - .L_58)
.L_58:
        /*008c*/ 	.word	0x00000000
        /*0090*/ 	.short	0x0000
        /*0092*/ 	.short	0x0000
        /*0094*/ 	.byte	0x00, 0xf0, 0x11, 0x00


	//----- nvinfo : EIATTR_SPARSE_MMA_MASK
	.align		4
.L_59:
        /*0098*/ 	.byte	0x03, 0x50
        /*009a*/ 	.short	0x0000


	//----- nvinfo : EIATTR_MAXREG_COUNT
	.align		4
        /*009c*/ 	.byte	0x03, 0x1b
        /*009e*/ 	.short	0x00ff


	//----- nvinfo : EIATTR_NUM_BARRIERS
	.align		4
        /*00a0*/ 	.byte	0x02, 0x4c
        /*00a2*/ 	.byte	0x01
	.zero		1


	//----- nvinfo : EIATTR_MERCURY_ISA_VERSION
	.align		4
        /*00a4*/ 	.byte	0x03, 0x5f
        /*00a6*/ 	.short	0x0101


	//----- nvinfo : EIATTR_VRC_CTA_INIT_COUNT
	.align		4
        /*00a8*/ 	.byte	0x02, 0x4a
	.zero		1
	.zero		1


	//----- nvinfo : EIATTR_EXIT_INSTR_OFFSETS
	.align		4
        /*00ac*/ 	.byte	0x04, 0x1c
        /*00ae*/ 	.short	(.L_61 - .L_60)


	//   ....[0]....
.L_60:
        /*00b0*/ 	.word	0x000014b0


	//   ....[1]....
        /*00b4*/ 	.word	0x00001680


	//----- nvinfo : EIATTR_CRS_STACK_SIZE
	.align		4
.L_61:
        /*00b8*/ 	.byte	0x04, 0x1e
        /*00ba*/ 	.short	(.L_63 - .L_62)
.L_62:
        /*00bc*/ 	.word	0x00000000


	//----- nvinfo : EIATTR_CBANK_PARAM_SIZE
	.align		4
.L_63:
        /*00c0*/ 	.byte	0x03, 0x19
        /*00c2*/ 	.short	0x0040


	//----- nvinfo : EIATTR_PARAM_CBANK
	.align		4
        /*00c4*/ 	.byte	0x04, 0x0a
        /*00c6*/ 	.short	(.L_65 - .L_64)
	.align		4
.L_64:
        /*00c8*/ 	.word	index@(.nv.constant0._Z16updateNewClusteriiPKfiS0_PiS1_PfS2_)
        /*00cc*/ 	.short	0x0380
        /*00ce*/ 	.short	0x0040


	//----- nvinfo : EIATTR_SW_WAR
	.align		4
.L_65:
        /*00d0*/ 	.byte	0x04, 0x36
        /*00d2*/ 	.short	(.L_67 - .L_66)
.L_66:
        /*00d4*/ 	.word	0x00000008
.L_67:


//--------------------- .nv.info._Z19findNewClusterIndexiiPKfiS0_PiS1_PfS2_ --------------------------
	.section	.nv.info._Z19findNewClusterIndexiiPKfiS0_PiS1_PfS2_,"",@"SHT_CUDA_INFO"
	.sectionflags	@""
	.align	4


	//----- nvinfo : EIATTR_CUDA_API_VERSION
	.align		4
        /*0000*/ 	.byte	0x04, 0x37
        /*0002*/ 	.short	(.L_69 - .L_68)
.L_68:
        /*0004*/ 	.word	0x00000082


	//----- nvinfo : EIATTR_KPARAM_INFO
	.align		4
.L_69:
        /*0008*/ 	.byte	0x04, 0x17
        /*000a*/ 	.short	(.L_71 - .L_70)
.L_70:
        /*000c*/ 	.word	0x00000000
        /*0010*/ 	.short	0x0008
        /*0012*/ 	.short	0x0038
        /*0014*/ 	.byte	0x00, 0xf5, 0x21, 0x00


	//----- nvinfo : EIATTR_KPARAM_INFO
	.align		4
.L_71:
        /*0018*/ 	.byte	0x04, 0x17
        /*001a*/ 	.short	(.L_73 - .L_72)
.L_72:
        /*001c*/ 	.word	0x00000000
        /*0020*/ 	.short	0x0007
        /*0022*/ 	.short	0x0030
        /*0024*/ 	.byte	0x00, 0xf5, 0x21, 0x00


	//----- nvinfo : EIATTR_KPARAM_INFO
	.align		4
.L_73:
        /*0028*/ 	.byte	0x04, 0x17
        /*002a*/ 	.short	(.L_75 - .L_74)
.L_74:
        /*002c*/ 	.word	0x00000000
        /*0030*/ 	.short	0x0006
        /*0032*/ 	.short	0x0028
        /*0034*/ 	.byte	0x00, 0xf5, 0x21, 0x00


	//----- nvinfo : EIATTR_KPARAM_INFO
	.align		4
.L_75:
        /*0038*/ 	.byte	0x04, 0x17
        /*003a*/ 	.short	(.L_77 - .L_76)
.L_76:
        /*003c*/ 	.word	0x00000000
        /*0040*/ 	.short	0x0005
        /*0042*/ 	.short	0x0020
        /*0044*/ 	.byte	0x00, 0xf5, 0x21, 0x00


	//----- nvinfo : EIATTR_KPARAM_INFO
	.align		4
.L_77:
        /*0048*/ 	.byte	0x04, 0x17
        /*004a*/ 	.short	(.L_79 - .L_78)
.L_78:
        /*004c*/ 	.word	0x00000000
        /*0050*/ 	.short	0x0004
        /*0052*/ 	.short	0x0018
        /*0054*/ 	.byte	0x00, 0xf5, 0x21, 0x00


	//----- nvinfo : EIATTR_KPARAM_INFO
	.align		4
.L_79:
        /*0058*/ 	.byte	0x04, 0x17
        /*005a*/ 	.short	(.L_81 - .L_80)
.L_80:
        /*005c*/ 	.word	0x00000000
        /*0060*/ 	.short	0x0003
        /*0062*/ 	.short	0x0010
        /*0064*/ 	.byte	0x00, 0xf0, 0x11, 0x00


	//----- nvinfo : EIATTR_KPARAM_INFO
	.align		4
.L_81:
        /*0068*/ 	.byte	0x04, 0x17
        /*006a*/ 	.short	(.L_83 - .L_82)
.L_82:
        /*006c*/ 	.word	0x00000000
        /*0070*/ 	.short	0x0002
        /*0072*/ 	.short	0x0008
        /*0074*/ 	.byte	0x00, 0xf5, 0x21, 0x00


	//----- nvinfo : EIATTR_KPARAM_INFO
	.align		4
.L_83:
        /*0078*/ 	.byte	0x04, 0x17
        /*007a*/ 	.short	(.L_85 - .L_84)
.L_84:
        /*007c*/ 	.word	0x00000000
        /*0080*/ 	.short	0x0001
        /*0082*/ 	.short	0x0004
        /*0084*/ 	.byte	0x00, 0xf0, 0x11, 0x00


	//----- nvinfo : EIATTR_KPARAM_INFO
	.align		4
.L_85:
        /*0088*/ 	.byte	0x04, 0x17
        /*008a*/ 	.short	(.L_87 - .L_86)
.L_86:
        /*008c*/ 	.word	0x00000000
        /*0090*/ 	.short	0x0000
        /*0092*/ 	.short	0x0000
        /*0094*/ 	.byte	0x00, 0xf0, 0x11, 0x00


	//----- nvinfo : EIATTR_SPARSE_MMA_MASK
	.align		4
.L_87:
        /*0098*/ 	.byte	0x03, 0x50
        /*009a*/ 	.short	0x0000


	//----- nvinfo : EIATTR_MAXREG_COUNT
	.align		4
        /*009c*/ 	.byte	0x03, 0x1b
        /*009e*/ 	.short	0x00ff


	//----- nvinfo : EIATTR_MERCURY_ISA_VERSION
	.align		4
        /*00a0*/ 	.byte	0x03, 0x5f
        /*00a2*/ 	.short	0x0101


	//----- nvinfo : EIATTR_VRC_CTA_INIT_COUNT
	.align		4
        /*00a4*/ 	.byte	0x02, 0x4a
	.zero		1
	.zero		1


	//----- nvinfo : EIATTR_EXIT_INSTR_OFFSETS
	.align		4
        /*00a8*/ 	.byte	0x04, 0x1c
        /*00aa*/ 	.short	(.L_89 - .L_88)


	//   ....[0]....
.L_88:
        /*00ac*/ 	.word	0x00000070


	//   ....[1]....
        /*00b0*/ 	.word	0x00000f80


	//----- nvinfo : EIATTR_CRS_STACK_SIZE
	.align		4
.L_89:
        /*00b4*/ 	.byte	0x04, 0x1e
        /*00b6*/ 	.short	(.L_91 - .L_90)
.L_90:
        /*00b8*/ 	.word	0x00000000


	//----- nvinfo : EIATTR_CBANK_PARAM_SIZE
	.align		4
.L_91:
        /*00bc*/ 	.byte	0x03, 0x19
        /*00be*/ 	.short	0x0040


	//----- nvinfo : EIATTR_PARAM_CBANK
	.align		4
        /*00c0*/ 	.byte	0x04, 0x0a
        /*00c2*/ 	.short	(.L_93 - .L_92)
	.align		4
.L_92:
        /*00c4*/ 	.word	index@(.nv.constant0._Z19findNewClusterIndexiiPKfiS0_PiS1_PfS2_)
        /*00c8*/ 	.short	0x0380
        /*00ca*/ 	.short	0x0040


	//----- nvinfo : EIATTR_SW_WAR
	.align		4
.L_93:
        /*00cc*/ 	.byte	0x04, 0x36
        /*00ce*/ 	.short	(.L_95 - .L_94)
.L_94:
        /*00d0*/ 	.word	0x00000008
.L_95:


//--------------------- .nv.callgraph             --------------------------
	.section	.nv.callgraph,"",@"SHT_CUDA_CALLGRAPH"
	.align	4
	.sectionentsize	8
	.align		4
        /*0000*/ 	.word	0x00000000
	.align		4
        /*0004*/ 	.word	0xffffffff
	.align		4
        /*0008*/ 	.word	0x00000000
	.align		4
        /*000c*/ 	.word	0xfffffffe
	.align		4
        /*0010*/ 	.word	0x00000000
	.align		4
        /*0014*/ 	.word	0xfffffffd
	.align		4
        /*0018*/ 	.word	0x00000000
	.align		4
        /*001c*/ 	.word	0xfffffffc


//--------------------- .text._Z12updateCenteriiPfPiS_ --------------------------
	.section	.text._Z12updateCenteriiPfPiS_,"ax",@progbits
	.align	128
        .global         _Z12updateCenteriiPfPiS_
        .type           _Z12updateCenteriiPfPiS_,@function
        .size           _Z12updateCenteriiPfPiS_,(.L_x_109 - _Z12updateCenteriiPfPiS_)
        .other          _Z12updateCenteriiPfPiS_,@"STO_CUDA_ENTRY STV_DEFAULT"
_Z12updateCenteriiPfPiS_:
.text._Z12updateCenteriiPfPiS_:
[----:B------:R-:W-:Y:S08]  /*0000*/  LDC R1, c[0x0][0x37c] ;  /* 0x0000df00ff017b82 */ /* 0x000ff00000000800 */
[----:B------:R-:W0:Y:S08]  /*0010*/  S2UR UR4, SR_CTAID.X ;  /* 0x00000000000479c3 */ /* 0x000e300000002500 */
[----:B------:R-:W0:Y:S02]  /*0020*/  LDC R0, c[0x0][0x380] ;  /* 0x0000e000ff007b82 */ /* 0x000e240000000800 */
[----:B0-----:R-:W-:-:S13]  /*0030*/  ISETP.LE.AND P0, PT, R0, UR4, PT ;  /* 0x0000000400007c0c */ /* 0x001fda000bf03270 */
[----:B------:R-:W-:Y:S05]  /*0040*/  @P0 EXIT ;  /* 0x000000000000094d */ /* 0x000fea0003800000 */
[----:B------:R-:W0:Y:S01]  /*0050*/  LDCU UR5, c[0x0][0x360] ;  /* 0x00006c00ff0577ac */ /* 0x000e220008000800 */
[----:B------:R-:W1:Y:S01]  /*0060*/  S2R R2, SR_TID.X ;  /* 0x0000000000027919 */ /* 0x000e620000002100 */
[----:B------:R-:W2:Y:S01]  /*0070*/  LDC R10, c[0x0][0x370] ;  /* 0x0000dc00ff0a7b82 */ /* 0x000ea20000000800 */
[----:B------:R-:W-:Y:S01]  /*0080*/  IMAD.U32 R11, RZ, RZ, UR4 ;  /* 0x00000004ff0b7e24 */ /* 0x000fe2000f8e00ff */
[----:B------:R-:W3:Y:S06]  /*0090*/  LDCU.64 UR6, c[0x0][0x358] ;  /* 0x00006b00ff0677ac */ /* 0x000eec0008000a00 */
.L_x_6:
[----:B------:R-:W1:Y:S01]  /*00a0*/  LDCU UR4, c[0x0][0x384] ;  /* 0x00007080ff0477ac */ /* 0x000e620008000800 */
[----:B------:R-:W4:Y:S01]  /*00b0*/  LDC.64 R8, c[0x0][0x390] ;  /* 0x0000e400ff087b82 */ /* 0x000f220000000a00 */
[----:B------:R-:W-:Y:S01]  /*00c0*/  BSSY.RECONVERGENT B0, `(.L_x_0) ;  /* 0x0000024000007945 */ /* 0x000fe20003800200 */
[----:B------:R-:W0:Y:S01]  /*00d0*/  LDCU UR8, c[0x0][0x384] ;  /* 0x00007080ff0877ac */ /* 0x000e220008000800 */
[----:B-1----:R-:W-:Y:S01]  /*00e0*/  ISETP.GE.AND P0, PT, R2, UR4, PT ;  /* 0x0000000402007c0c */ /* 0x002fe2000bf06270 */
[----:B----4-:R-:W-:-:S12]  /*00f0*/  IMAD.WIDE R8, R11, 0x4, R8 ;  /* 0x000000040b087825 */ /* 0x010fd800078e0208 */
[----:B0-----:R-:W-:Y:S05]  /*0100*/  @P0 BRA `(.L_x_1) ;  /* 0x00000000007c0947 */ /* 0x001fea0003800000 */
[----:B---3--:R-:W3:Y:S01]  /*0110*/  LDG.E R20, desc[UR6][R8.64] ;  /* 0x0000000608147981 */ /* 0x008ee2000c1e1900 */
[----:B------:R-:W0:Y:S01]  /*0120*/  LDC.64 R6, c[0x0][0x398] ;  /* 0x0000e600ff067b82 */ /* 0x000e220000000a00 */
[----:B------:R-:W-:-:S07]  /*0130*/  IMAD.MOV.U32 R12, RZ, RZ, R2 ;  /* 0x000000ffff0c7224 */ /* 0x000fce00078e0002 */
[----:B------:R-:W1:Y:S02]  /*0140*/  LDC.64 R4, c[0x0][0x388] ;  /* 0x0000e200ff047b82 */ /* 0x000e640000000a00 */
[----:B01-3--:R-:W-:-:S07]  /*0150*/  I2FP.F32.S32 R3, R20 ;  /* 0x0000001400037245 */ /* 0x00bfce0000201400 */
.L_x_5:
[----:B------:R-:W-:-:S13]  /*0160*/  ISETP.GE.AND P0, PT, R20, 0x1, PT ;  /* 0x000000011400780c */ /* 0x000fda0003f06270 */
[----:B------:R-:W-:Y:S05]  /*0170*/  @!P0 BRA `(.L_x_2) ;  /* 0x0000000000488947 */ /* 0x000fea0003800000 */
[----:B------:R-:W-:-:S04]  /*0180*/  IMAD R13, R11, UR8, R12 ;  /* 0x000000080b0d7c24 */ /* 0x000fc8000f8e020c */
[----:B------:R-:W-:-:S05]  /*0190*/  IMAD.WIDE R14, R13, 0x4, R6 ;  /* 0x000000040d0e7825 */ /* 0x000fca00078e0206 */
[----:B------:R-:W3:Y:S01]  /*01a0*/  LDG.E R0, desc[UR6][R14.64] ;  /* 0x000000060e007981 */ /* 0x000ee2000c1e1900 */
[----:B------:R-:W0:Y:S01]  /*01b0*/  MUFU.RCP R16, R3 ;  /* 0x0000000300107308 */ /* 0x000e220000001000 */
[----:B------:R-:W-:Y:S01]  /*01c0*/  BSSY.RECONVERGENT B1, `(.L_x_3) ;  /* 0x000000b000017945 */ /* 0x000fe20003800200 */
[----:B0-----:R-:W-:-:S04]  /*01d0*/  FFMA R17, -R3, R16, 1 ;  /* 0x3f80000003117423 */ /* 0x001fc80000000110 */
[----:B------:R-:W-:Y:S02]  /*01e0*/  FFMA R17, R16, R17, R16 ;  /* 0x0000001110117223 */ /* 0x000fe40000000010 */
[----:B---3--:R-:W0:Y:S02]  /*01f0*/  FCHK P0, R0, R3 ;  /* 0x0000000300007302 */ /* 0x008e240000000000 */
[----:B------:R-:W-:-:S04]  /*0200*/  FFMA R16, R0, R17, RZ ;  /* 0x0000001100107223 */ /* 0x000fc800000000ff */
[----:B------:R-:W-:-:S04]  /*0210*/  FFMA R18, -R3, R16, R0 ;  /* 0x0000001003127223 */ /* 0x000fc80000000100 */
[----:B------:R-:W-:Y:S01]  /*0220*/  FFMA R17, R17, R18, R16 ;  /* 0x0000001211117223 */ /* 0x000fe20000000010 */
[----:B0-----:R-:W-:Y:S06]  /*0230*/  @!P0 BRA `(.L_x_4) ;  /* 0x00000000000c8947 */ /* 0x001fec0003800000 */
[----:B------:R-:W-:-:S07]  /*0240*/  MOV R14, 0x260 ;  /* 0x00000260000e7802 */ /* 0x000fce0000000f00 */
[----:B--2---:R-:W-:Y:S05]  /*0250*/  CALL.REL.NOINC `($__internal_0_$__cuda_sm3x_div_rn_noftz_f32_slowpath) ;  /* 0x0000000000447944 */ /* 0x004fea0003c00000 */
[----:B------:R-:W-:-:S07]  /*0260*/  IMAD.MOV.U32 R17, RZ, RZ, R0 ;  /* 0x000000ffff117224 */ /* 0x000fce00078e0000 */
.L_x_4:
[----:B------:R-:W-:Y:S05]  /*0270*/  BSYNC.RECONVERGENT B1 ;  /* 0x0000000000017941 */ /* 0x000fea0003800200 */
.L_x_3:
[----:B------:R-:W-:-:S05]  /*0280*/  IMAD.WIDE R14, R13, 0x4, R4 ;  /* 0x000000040d0e7825 */ /* 0x000fca00078e0204 */
[----:B------:R0:W-:Y:S02]  /*0290*/  STG.E desc[UR6][R14.64], R17 ;  /* 0x000000110e007986 */ /* 0x0001e4000c101906 */
.L_x_2:
[----:B0-----:R-:W-:Y:S02]  /*02a0*/  IMAD R15, R11, UR8, R12 ;  /* 0x000000080b0f7c24 */ /* 0x001fe4000f8e020c */
[----:B------:R-:W-:Y:S02]  /*02b0*/  VIADD R12, R12, UR5 ;  /* 0x000000050c0c7c36 */ /* 0x000fe40008000000 */
[----:B------:R-:W-:-:S03]  /*02c0*/  IMAD.WIDE R14, R15, 0x4, R6 ;  /* 0x000000040f0e7825 */ /* 0x000fc600078e0206 */
[----:B------:R-:W-:Y:S02]  /*02d0*/  ISETP.GE.AND P0, PT, R12, UR8, PT ;  /* 0x000000080c007c0c */ /* 0x000fe4000bf06270 */
[----:B------:R0:W-:Y:S11]  /*02e0*/  STG.E desc[UR6][R14.64], RZ ;  /* 0x000000ff0e007986 */ /* 0x0001f6000c101906 */
[----:B0-----:R-:W-:Y:S05]  /*02f0*/  @!P0 BRA `(.L_x_5) ;  /* 0xfffffffc00988947 */ /* 0x001fea000383ffff */
.L_x_1:
[----:B---3--:R-:W-:Y:S05]  /*0300*/  BSYNC.RECONVERGENT B0 ;  /* 0x0000000000007941 */ /* 0x008fea0003800200 */
.L_x_0:
[----:B------:R-:W0:Y:S01]  /*0310*/  LDCU UR4, c[0x0][0x380] ;  /* 0x00007000ff0477ac */ /* 0x000e220008000800 */
[----:B------:R4:W-:Y:S01]  /*0320*/  STG.E desc[UR6][R8.64], RZ ;  /* 0x000000ff08007986 */ /* 0x0009e2000c101906 */
[----:B--2---:R-:W-:-:S05]  /*0330*/  IMAD.IADD R11, R10, 0x1, R11 ;  /* 0x000000010a0b7824 */ /* 0x004fca00078e020b */
[----:B0-----:R-:W-:-:S13]  /*0340*/  ISETP.GE.AND P0, PT, R11, UR4, PT ;  /* 0x000000040b007c0c */ /* 0x001fda000bf06270 */
[----:B----4-:R-:W-:Y:S05]  /*0350*/  @!P0 BRA `(.L_x_6) ;  /* 0xfffffffc00508947 */ /* 0x010fea000383ffff */
[----:B------:R-:W-:Y:S05]  /*0360*/  EXIT ;  /* 0x000000000000794d */ /* 0x000fea0003800000 */
        .weak           $__internal_0_$__cuda_sm3x_div_rn_noftz_f32_slowpath
        .type           $__internal_0_$__cuda_sm3x_div_rn_noftz_f32_slowpath,@function
        .size           $__internal_0_$__cuda_sm3x_div_rn_noftz_f32_slowpath,(.L_x_109 - $__internal_0_$__cuda_sm3x_div_rn_noftz_f32_slowpath)
$__internal_0_$__cuda_sm3x_div_rn_noftz_f32_slowpath:
[--C-:B------:R-:W-:Y:S01]  /*0370*/  SHF.R.U32.HI R15, RZ, 0x17, R3.reuse ;  /* 0x00000017ff0f7819 */ /* 0x100fe20000011603 */
[----:B------:R-:W-:Y:S01]  /*0380*/  BSSY.RECONVERGENT B2, `(.L_x_7) ;  /* 0x0000064000027945 */ /* 0x000fe20003800200 */
[--C-:B------:R-:W-:Y:S01]  /*0390*/  SHF.R.U32.HI R16, RZ, 0x17, R0.reuse ;  /* 0x00000017ff107819 */ /* 0x100fe20000011600 */
[----:B------:R-:W-:Y:S01]  /*03a0*/  IMAD.MOV.U32 R17, RZ, RZ, R0 ;  /* 0x000000ffff117224 */ /* 0x000fe200078e0000 */
[----:B------:R-:W-:Y:S01]  /*03b0*/  LOP3.LUT R15, R15, 0xff, RZ, 0xc0, !PT ;  /* 0x000000ff0f0f7812 */ /* 0x000fe200078ec0ff */
[----:B------:R-:W-:Y:S01]  /*03c0*/  IMAD.MOV.U32 R18, RZ, RZ, R3 ;  /* 0x000000ffff127224 */ /* 0x000fe200078e0003 */
[----:B------:R-:W-:-:S03]  /*03d0*/  LOP3.LUT R22, R16, 0xff, RZ, 0xc0, !PT ;  /* 0x000000ff10167812 */ /* 0x000fc600078ec0ff */
[----:B------:R-:W-:Y:S02]  /*03e0*/  VIADD R21, R15, 0xffffffff ;  /* 0xffffffff0f157836 */ /* 0x000fe40000000000 */
[----:B------:R-:W-:-:S03]  /*03f0*/  VIADD R19, R22, 0xffffffff ;  /* 0xffffffff16137836 */ /* 0x000fc60000000000 */
[----:B------:R-:W-:-:S04]  /*0400*/  ISETP.GT.U32.AND P0, PT, R21, 0xfd, PT ;  /* 0x000000fd1500780c */ /* 0x000fc80003f04070 */
[----:B------:R-:W-:-:S13]  /*0410*/  ISETP.GT.U32.OR P0, PT, R19, 0xfd, P0 ;  /* 0x000000fd1300780c */ /* 0x000fda0000704470 */
[----:B------:R-:W-:Y:S01]  /*0420*/  @!P0 IMAD.MOV.U32 R16, RZ, RZ, RZ ;  /* 0x000000ffff108224 */ /* 0x000fe200078e00ff */
[----:B------:R-:W-:Y:S06]  /*0430*/  @!P0 BRA `(.L_x_8) ;  /* 0x00000000005c8947 */ /* 0x000fec0003800000 */
[----:B------:R-:W-:Y:S02]  /*0440*/  FSETP.GTU.FTZ.AND P1, PT, |R3|, +INF , PT ;  /* 0x7f8000000300780b */ /* 0x000fe40003f3c200 */
[----:B------:R-:W-:-:S04]  /*0450*/  FSETP.GTU.FTZ.AND P0, PT, |R0|, +INF , PT ;  /* 0x7f8000000000780b */ /* 0x000fc80003f1c200 */
[----:B------:R-:W-:-:S13]  /*0460*/  PLOP3.LUT P0, PT, P0, P1, PT, 0xf8, 0x8f ;  /* 0x00000000008f781c */ /* 0x000fda0000703f70 */
[----:B------:R-:W-:Y:S05]  /*0470*/  @P0 BRA `(.L_x_9) ;  /* 0x00000004004c0947 */ /* 0x000fea0003800000 */
[----:B------:R-:W-:-:S13]  /*0480*/  LOP3.LUT P0, RZ, R18, 0x7fffffff, R17, 0xc8, !PT ;  /* 0x7fffffff12ff7812 */ /* 0x000fda000780c811 */
[----:B------:R-:W-:Y:S05]  /*0490*/  @!P0 BRA `(.L_x_10) ;  /* 0x00000004003c8947 */ /* 0x000fea0003800000 */
[C---:B------:R-:W-:Y:S02]  /*04a0*/  FSETP.NEU.FTZ.AND P2, PT, |R0|.reuse, +INF , PT ;  /* 0x7f8000000000780b */ /* 0x040fe40003f5d200 */
[----:B------:R-:W-:Y:S02]  /*04b0*/  FSETP.NEU.FTZ.AND P1, PT, |R3|, +INF , PT ;  /* 0x7f8000000300780b */ /* 0x000fe40003f3d200 */
[----:B------:R-:W-:-:S11]  /*04c0*/  FSETP.NEU.FTZ.AND P0, PT, |R0|, +INF , PT ;  /* 0x7f8000000000780b */ /* 0x000fd60003f1d200 */
[----:B------:R-:W-:Y:S05]  /*04d0*/  @!P1 BRA !P2, `(.L_x_10) ;  /* 0x00000004002c9947 */ /* 0x000fea0005000000 */
[----:B------:R-:W-:-:S04]  /*04e0*/  LOP3.LUT P2, RZ, R17, 0x7fffffff, RZ, 0xc0, !PT ;  /* 0x7fffffff11ff7812 */ /* 0x000fc8000784c0ff */
[----:B------:R-:W-:-:S13]  /*04f0*/  PLOP3.LUT P1, PT, P1, P2, PT, 0x2f, 0xf2 ;  /* 0x0000000000f2781c */ /* 0x000fda0000f24577 */
[----:B------:R-:W-:Y:S05]  /*0500*/  @P1 BRA `(.L_x_11) ;  /* 0x0000000400181947 */ /* 0x000fea0003800000 */
[----:B------:R-:W-:-:S04]  /*0510*/  LOP3.LUT P1, RZ, R18, 0x7fffffff, RZ, 0xc0, !PT ;  /* 0x7fffffff12ff7812 */ /* 0x000fc8000782c0ff */
[----:B------:R-:W-:-:S13]  /*0520*/  PLOP3.LUT P0, PT, P0, P1, PT, 0x2f, 0xf2 ;  /* 0x0000000000f2781c */ /* 0x000fda0000702577 */
[----:B------:R-:W-:Y:S05]  /*0530*/  @P0 BRA `(.L_x_12) ;  /* 0x0000000400000947 */ /* 0x000fea0003800000 */
[----:B------:R-:W-:Y:S02]  /*0540*/  ISETP.GE.AND P0, PT, R19, RZ, PT ;  /* 0x000000ff1300720c */ /* 0x000fe40003f06270 */
[----:B------:R-:W-:-:S11]  /*0550*/  ISETP.GE.AND P1, PT, R21, RZ, PT ;  /* 0x000000ff1500720c */ /* 0x000fd60003f26270 */
[----:B------:R-:W-:Y:S02]  /*0560*/  @P0 IMAD.MOV.U32 R16, RZ, RZ, RZ ;  /* 0x000000ffff100224 */ /* 0x000fe400078e00ff */
[----:B------:R-:W-:Y:S01]  /*0570*/  @!P0 FFMA R17, R0, 1.84467440737095516160e+19, RZ ;  /* 0x5f80000000118823 */ /* 0x000fe200000000ff */
[----:B------:R-:W-:Y:S02]  /*0580*/  @!P0 IMAD.MOV.U32 R16, RZ, RZ, -0x40 ;  /* 0xffffffc0ff108424 */ /* 0x000fe400078e00ff */
[----:B------:R-:W-:Y:S02]  /*0590*/  @!P1 FFMA R18, R3, 1.84467440737095516160e+19, RZ ;  /* 0x5f80000003129823 */ /* 0x000fe400000000ff */
[----:B------:R-:W-:-:S07]  /*05a0*/  @!P1 VIADD R16, R16, 0x40 ;  /* 0x0000004010109836 */ /* 0x000fce0000000000 */
.L_x_8:
[----:B------:R-:W-:Y:S01]  /*05b0*/  LEA R19, R15, 0xc0800000, 0x17 ;  /* 0xc08000000f137811 */ /* 0x000fe200078eb8ff */
[----:B------:R-:W-:Y:S01]  /*05c0*/  VIADD R22, R22, 0xffffff81 ;  /* 0xffffff8116167836 */ /* 0x000fe20000000000 */
[----:B------:R-:W-:Y:S03]  /*05d0*/  BSSY.RECONVERGENT B3, `(.L_x_13) ;  /* 0x0000035000037945 */ /* 0x000fe60003800200 */
[----:B------:R-:W-:Y:S02]  /*05e0*/  IMAD.IADD R21, R18, 0x1, -R19 ;  /* 0x0000000112157824 */ /* 0x000fe400078e0a13 */
[C---:B------:R-:W-:Y:S02]  /*05f0*/  IMAD R0, R22.reuse, -0x800000, R17 ;  /* 0xff80000016007824 */ /* 0x040fe400078e0211 */
[----:B------:R0:W1:Y:S01]  /*0600*/  MUFU.RCP R18, R21 ;  /* 0x0000001500127308 */ /* 0x0000620000001000 */
[----:B------:R-:W-:Y:S01]  /*0610*/  FADD.FTZ R19, -R21, -RZ ;  /* 0x800000ff15137221 */ /* 0x000fe20000010100 */
[----:B0-----:R-:W-:-:S05]  /*0620*/  IADD3 R21, PT, PT, R22, 0x7f, -R15 ;  /* 0x0000007f16157810 */ /* 0x001fca0007ffe80f */
[----:B------:R-:W-:Y:S02]  /*0630*/  IMAD.IADD R21, R21, 0x1, R16 ;  /* 0x0000000115157824 */ /* 0x000fe400078e0210 */
[----:B-1----:R-:W-:-:S04]  /*0640*/  FFMA R23, R18, R19, 1 ;  /* 0x3f80000012177423 */ /* 0x002fc80000000013 */
[----:B------:R-:W-:-:S04]  /*0650*/  FFMA R17, R18, R23, R18 ;  /* 0x0000001712117223 */ /* 0x000fc80000000012 */
[----:B------:R-:W-:-:S04]  /*0660*/  FFMA R18, R0, R17, RZ ;  /* 0x0000001100127223 */ /* 0x000fc800000000ff */
[----:B------:R-:W-:-:S04]  /*0670*/  FFMA R23, R19, R18, R0 ;  /* 0x0000001213177223 */ /* 0x000fc80000000000 */
[----:B------:R-:W-:-:S04]  /*0680*/  FFMA R18, R17, R23, R18 ;  /* 0x0000001711127223 */ /* 0x000fc80000000012 */
[----:B------:R-:W-:-:S04]  /*0690*/  FFMA R19, R19, R18, R0 ;  /* 0x0000001213137223 */ /* 0x000fc80000000000 */
[----:B------:R-:W-:-:S05]  /*06a0*/  FFMA R0, R17, R19, R18 ;  /* 0x0000001311007223 */ /* 0x000fca0000000012 */
[----:B------:R-:W-:-:S04]  /*06b0*/  SHF.R.U32.HI R15, RZ, 0x17, R0 ;  /* 0x00000017ff0f7819 */ /* 0x000fc80000011600 */
[----:B------:R-:W-:-:S05]  /*06c0*/  LOP3.LUT R15, R15, 0xff, RZ, 0xc0, !PT ;  /* 0x000000ff0f0f7812 */ /* 0x000fca00078ec0ff */
[----:B------:R-:W-:-:S04]  /*06d0*/  IMAD.IADD R22, R15, 0x1, R21 ;  /* 0x000000010f167824 */ /* 0x000fc800078e0215 */
[----:B------:R-:W-:-:S05]  /*06e0*/  VIADD R15, R22, 0xffffffff ;  /* 0xffffffff160f7836 */ /* 0x000fca0000000000 */
[----:B------:R-:W-:-:S13]  /*06f0*/  ISETP.GE.U32.AND P0, PT, R15, 0xfe, PT ;  /* 0x000000fe0f00780c */ /* 0x000fda0003f06070 */
[----:B------:R-:W-:Y:S05]  /*0700*/  @!P0 BRA `(.L_x_14) ;  /* 0x0000000000808947 */ /* 0x000fea0003800000 */
[----:B------:R-:W-:-:S13]  /*0710*/  ISETP.GT.AND P0, PT, R22, 0xfe, PT ;  /* 0x000000fe1600780c */ /* 0x000fda0003f04270 */
[----:B------:R-:W-:Y:S05]  /*0720*/  @P0 BRA `(.L_x_15) ;  /* 0x00000000006c0947 */ /* 0x000fea0003800000 */
[----:B------:R-:W-:-:S13]  /*0730*/  ISETP.GE.AND P0, PT, R22, 0x1, PT ;  /* 0x000000011600780c */ /* 0x000fda0003f06270 */
[----:B------:R-:W-:Y:S05]  /*0740*/  @P0 BRA `(.L_x_16) ;  /* 0x0000000000740947 */ /* 0x000fea0003800000 */
[----:B------:R-:W-:Y:S02]  /*0750*/  ISETP.GE.AND P0, PT, R22, -0x18, PT ;  /* 0xffffffe81600780c */ /* 0x000fe40003f06270 */
[----:B------:R-:W-:-:S11]  /*0760*/  LOP3.LUT R0, R0, 0x80000000, RZ, 0xc0, !PT ;  /* 0x8000000000007812 */ /* 0x000fd600078ec0ff */
[----:B------:R-:W-:Y:S05]  /*0770*/  @!P0 BRA `(.L_x_16) ;  /* 0x0000000000688947 */ /* 0x000fea0003800000 */
[-CC-:B------:R-:W-:Y:S01]  /*0780*/  FFMA.RZ R15, R17, R19.reuse, R18.reuse ;  /* 0x00000013110f7223 */ /* 0x180fe2000000c012 */
[C---:B------:R-:W-:Y:S02]  /*0790*/  ISETP.NE.AND P2, PT, R22.reuse, RZ, PT ;  /* 0x000000ff1600720c */ /* 0x040fe40003f45270 */
[C---:B------:R-:W-:Y:S02]  /*07a0*/  ISETP.NE.AND P1, PT, R22.reuse, RZ, PT ;  /* 0x000000ff1600720c */ /* 0x040fe40003f25270 */
[----:B------:R-:W-:Y:S01]  /*07b0*/  LOP3.LUT R16, R15, 0x7fffff, RZ, 0xc0, !PT ;  /* 0x007fffff0f107812 */ /* 0x000fe200078ec0ff */
[CCC-:B------:R-:W-:Y:S01]  /*07c0*/  FFMA.RP R15, R17.reuse, R19.reuse, R18.reuse ;  /* 0x00000013110f7223 */ /* 0x1c0fe20000008012 */
[----:B------:R-:W-:Y:S01]  /*07d0*/  FFMA.RM R18, R17, R19, R18 ;  /* 0x0000001311127223 */ /* 0x000fe20000004012 */
[----:B------:R-:W-:Y:S01]  /*07e0*/  VIADD R17, R22, 0x20 ;  /* 0x0000002016117836 */ /* 0x000fe20000000000 */
[----:B------:R-:W-:Y:S01]  /*07f0*/  LOP3.LUT R16, R16, 0x800000, RZ, 0xfc, !PT ;  /* 0x0080000010107812 */ /* 0x000fe200078efcff */
[----:B------:R-:W-:-:S02]  /*0800*/  IMAD.MOV R19, RZ, RZ, -R22 ;  /* 0x000000ffff137224 */ /* 0x000fc400078e0a16 */
[----:B------:R-:W-:Y:S02]  /*0810*/  FSETP.NEU.FTZ.AND P0, PT, R15, R18, PT ;  /* 0x000000120f00720b */ /* 0x000fe40003f1d000 */
[----:B------:R-:W-:Y:S02]  /*0820*/  SHF.L.U32 R17, R16, R17, RZ ;  /* 0x0000001110117219 */ /* 0x000fe400000006ff */
[----:B------:R-:W-:Y:S02]  /*0830*/  SEL R15, R19, RZ, P2 ;  /* 0x000000ff130f7207 */ /* 0x000fe40001000000 */
[----:B------:R-:W-:Y:S02]  /*0840*/  ISETP.NE.AND P1, PT, R17, RZ, P1 ;  /* 0x000000ff1100720c */ /* 0x000fe40000f25270 */
[----:B------:R-:W-:Y:S02]  /*0850*/  SHF.R.U32.HI R15, RZ, R15, R16 ;  /* 0x0000000fff0f7219 */ /* 0x000fe40000011610 */
[----:B------:R-:W-:-:S02]  /*0860*/  PLOP3.LUT P0, PT, P0, P1, PT, 0xf8, 0x8f ;  /* 0x00000000008f781c */ /* 0x000fc40000703f70 */
[----:B------:R-:W-:Y:S02]  /*0870*/  SHF.R.U32.HI R17, RZ, 0x1, R15 ;  /* 0x00000001ff117819 */ /* 0x000fe4000001160f */
[----:B------:R-:W-:-:S04]  /*0880*/  SEL R16, RZ, 0x1, !P0 ;  /* 0x00000001ff107807 */ /* 0x000fc80004000000 */
[----:B------:R-:W-:-:S04]  /*0890*/  LOP3.LUT R16, R16, 0x1, R17, 0xf8, !PT ;  /* 0x0000000110107812 */ /* 0x000fc800078ef811 */
[----:B------:R-:W-:-:S05]  /*08a0*/  LOP3.LUT R16, R16, R15, RZ, 0xc0, !PT ;  /* 0x0000000f10107212 */ /* 0x000fca00078ec0ff */
[----:B------:R-:W-:-:S05]  /*08b0*/  IMAD.IADD R17, R17, 0x1, R16 ;  /* 0x0000000111117824 */ /* 0x000fca00078e0210 */
[----:B------:R-:W-:Y:S01]  /*08c0*/  LOP3.LUT R0, R17, R0, RZ, 0xfc, !PT ;  /* 0x0000000011007212 */ /* 0x000fe200078efcff */
[----:B------:R-:W-:Y:S06]  /*08d0*/  BRA `(.L_x_16) ;  /* 0x0000000000107947 */ /* 0x000fec0003800000 */
.L_x_15:
[----:B------:R-:W-:-:S04]  /*08e0*/  LOP3.LUT R0, R0, 0x80000000, RZ, 0xc0, !PT ;  /* 0x8000000000007812 */ /* 0x000fc800078ec0ff */
[----:B------:R-:W-:Y:S01]  /*08f0*/  LOP3.LUT R0, R0, 0x7f800000, RZ, 0xfc, !PT ;  /* 0x7f80000000007812 */ /* 0x000fe200078efcff */
[----:B------:R-:W-:Y:S06]  /*0900*/  BRA `(.L_x_16) ;  /* 0x0000000000047947 */ /* 0x000fec0003800000 */
.L_x_14:
[----:B------:R-:W-:-:S07]  /*0910*/  IMAD R0, R21, 0x800000, R0 ;  /* 0x0080000015007824 */ /* 0x000fce00078e0200 */
.L_x_16:
[----:B------:R-:W-:Y:S05]  /*0920*/  BSYNC.RECONVERGENT B3 ;  /* 0x0000000000037941 */ /* 0x000fea0003800200 */
.L_x_13:
[----:B------:R-:W-:Y:S05]  /*0930*/  BRA `(.L_x_17) ;  /* 0x0000000000207947 */ /* 0x000fea0003800000 */
.L_x_12:
[----:B------:R-:W-:-:S04]  /*0940*/  LOP3.LUT R0, R18, 0x80000000, R17, 0x48, !PT ;  /* 0x8000000012007812 */ /* 0x000fc800078e4811 */
[----:B------:R-:W-:Y:S01]  /*0950*/  LOP3.LUT R0, R0, 0x7f800000, RZ, 0xfc, !PT ;  /* 0x7f80000000007812 */ /* 0x000fe200078efcff */
[----:B------:R-:W-:Y:S06]  /*0960*/  BRA `(.L_x_17) ;  /* 0x0000000000147947 */ /* 0x000fec0003800000 */
.L_x_11:
[----:B------:R-:W-:Y:S01]  /*0970*/  LOP3.LUT R0, R18, 0x80000000, R17, 0x48, !PT ;  /* 0x8000000012007812 */ /* 0x000fe200078e4811 */
[----:B------:R-:W-:Y:S06]  /*0980*/  BRA `(.L_x_17) ;  /* 0x00000000000c7947 */ /* 0x000fec0003800000 */
.L_x_10:
[----:B------:R-:W0:Y:S01]  /*0990*/  MUFU.RSQ R0, -QNAN ;  /* 0xffc0000000007908 */ /* 0x000e220000001400 */
[----:B------:R-:W-:Y:S05]  /*09a0*/  BRA `(.L_x_17) ;  /* 0x0000000000047947 */ /* 0x000fea0003800000 */
.L_x_9:
[----:B------:R-:W-:-:S07]  /*09b0*/  FADD.FTZ R0, R0, R3 ;  /* 0x0000000300007221 */ /* 0x000fce0000010000 */
.L_x_17:
[----:B------:R-:W-:Y:S05]  /*09c0*/  BSYNC.RECONVERGENT B2 ;  /* 0x0000000000027941 */ /* 0x000fea0003800200 */
.L_x_7:
[----:B------:R-:W-:-:S04]  /*09d0*/  IMAD.MOV.U32 R15, RZ, RZ, 0x0 ;  /* 0x00000000ff0f7424 */ /* 0x000fc800078e00ff */
[----:B0-----:R-:W-:Y:S05]  /*09e0*/  RET.REL.NODEC R14 `(_Z12updateCenteriiPfPiS_) ;  /* 0xfffffff40e847950 */ /* 0x001fea0003c3ffff */
.L_x_18:
[----:B------:R-:W-:-:S00]  /*09f0*/  BRA `(.L_x_18) ;  /* 0xfffffffc00fc7947 */ /* 0x000fc0000383ffff */
[----:B------:R-:W-:-:S00]  /*0a00*/  NOP ;  /* 0x0000000000007918 */ /* 0x000fc00000000000 */
[----:B------:R-:W-:-:S00]  /*0a10*/  NOP ;  /* 0x0000000000007918 */ /* 0x000fc00000000000 */
[----:B------:R-:W-:-:S00]  /*0a20*/  NOP ;  /* 0x0000000000007918 */ /* 0x000fc00000000000 */
[----:B------:R-:W-:-:S00]  /*0a30*/  NOP ;  /* 0x0000000000007918 */ /* 0x000fc00000000000 */
[----:B------:R-:W-:-:S00]  /*0a40*/  NOP ;  /* 0x0000000000007918 */ /* 0x000fc00000000000 */
[----:B------:R-:W-:-:S00]  /*0a50*/  NOP ;  /* 0x0000000000007918 */ /* 0x000fc00000000000 */
[----:B------:R-:W-:-:S00]  /*0a60*/  NOP ;  /* 0x0000000000007918 */ /* 0x000fc00000000000 */
[----:B------:R-:W-:-:S00]  /*0a70*/  NOP ;  /* 0x0000000000007918 */ /* 0x000fc00000000000 */
.L_x_109:


//--------------------- .text._Z16updateNewClusteriiPKfiS0_PiS1_PfS2_ --------------------------
	.section	.text._Z16updateNewClusteriiPKfiS0_PiS1_PfS2_,"ax",@progbits
	.align	128
        .global         _Z16updateNewClusteriiPKfiS0_PiS1_PfS2_
        .type           _Z16updateNewClusteriiPKfiS0_PiS1_PfS2_,@function
        .size           _Z16updateNewClusteriiPKfiS0_PiS1_PfS2_,(.L_x_111 - _Z16updateNewClusteriiPKfiS0_PiS1_PfS2_)
        .other          _Z16updateNewClusteriiPKfiS0_PiS1_PfS2_,@"STO_CUDA_ENTRY STV_DEFAULT"
_Z16updateNewClusteriiPKfiS0_PiS1_PfS2_:
.text._Z16updateNewClusteriiPKfiS0_PiS1_PfS2_:
[----:B------:R-:W-:Y:S01]  /*0000*/  LDC R1, c[0x0][0x37c] ;  /* 0x0000df00ff017b82 */ /* 0x000fe20000000800 */
[----:B------:R-:W0:Y:S07]  /*0010*/  S2R R0, SR_TID.X ;  /* 0x0000000000007919 */ /* 0x000e2e0000002100 */
[----:B------:R-:W1:Y:S01]  /*0020*/  LDC R11, c[0x0][0x384] ;  /* 0x0000e100ff0b7b82 */ /* 0x000e620000000800 */
[----:B------:R-:W1:Y:S01]  /*0030*/  LDCU UR4, c[0x0][0x390] ;  /* 0x00007200ff0477ac */ /* 0x000e620008000800 */
[----:B------:R-:W-:Y:S01]  /*0040*/  BSSY.RECONVERGENT B0, `(.L_x_19) ;  /* 0x000000f000007945 */ /* 0x000fe20003800200 */
[----:B------:R-:W2:Y:S01]  /*0050*/  S2R R7, SR_CTAID.X ;  /* 0x0000000000077919 */ /* 0x000ea20000002500 */
[----:B------:R-:W3:Y:S01]  /*0060*/  LDCU UR8, c[0x0][0x360] ;  /* 0x00006c00ff0877ac */ /* 0x000ee20008000800 */
[----:B-1----:R-:W-:-:S05]  /*0070*/  IMAD R3, R11, UR4, RZ ;  /* 0x000000040b037c24 */ /* 0x002fca000f8e02ff */
[----:B0-----:R-:W-:-:S13]  /*0080*/  ISETP.GE.AND P0, PT, R0, R3, PT ;  /* 0x000000030000720c */ /* 0x001fda0003f06270 */
[----:B--23--:R-:W-:Y:S05]  /*0090*/  @P0 BRA `(.L_x_20) ;  /* 0x0000000000240947 */ /* 0x00cfea0003800000 */
[----:B------:R-:W0:Y:S01]  /*00a0*/  S2R R5, SR_CgaCtaId ;  /* 0x0000000000057919 */ /* 0x000e220000008800 */
[----:B------:R-:W-:Y:S02]  /*00b0*/  MOV R4, 0x400 ;  /* 0x0000040000047802 */ /* 0x000fe40000000f00 */
[----:B------:R-:W-:Y:S02]  /*00c0*/  MOV R2, R0 ;  /* 0x0000000000027202 */ /* 0x000fe40000000f00 */
[----:B0-----:R-:W-:-:S07]  /*00d0*/  LEA R5, R5, R4, 0x18 ;  /* 0x0000000405057211 */ /* 0x001fce00078ec0ff */
.L_x_21:
[C---:B------:R-:W-:Y:S02]  /*00e0*/  LEA R4, R2.reuse, R5, 0x2 ;  /* 0x0000000502047211 */ /* 0x040fe400078e10ff */
[----:B------:R-:W-:-:S03]  /*00f0*/  IADD3 R2, PT, PT, R2, UR8, RZ ;  /* 0x0000000802027c10 */ /* 0x000fc6000fffe0ff */
[----:B------:R0:W-:Y:S01]  /*0100*/  STS [R4], RZ ;  /* 0x000000ff04007388 */ /* 0x0001e20000000800 */
[----:B------:R-:W-:-:S13]  /*0110*/  ISETP.GE.AND P0, PT, R2, R3, PT ;  /* 0x000000030200720c */ /* 0x000fda0003f06270 */
[----:B0-----:R-:W-:Y:S05]  /*0120*/  @!P0 BRA `(.L_x_21) ;  /* 0xfffffffc00ec8947 */ /* 0x001fea000383ffff */
.L_x_20:
[----:B------:R-:W-:Y:S05]  /*0130*/  BSYNC.RECONVERGENT B0 ;  /* 0x0000000000007941 */ /* 0x000fea0003800200 */
.L_x_19:
[----:B------:R-:W0:Y:S01]  /*0140*/  LDCU UR4, c[0x0][0x380] ;  /* 0x00007000ff0477ac */ /* 0x000e220008000800 */
[----:B------:R-:W-:Y:S01]  /*0150*/  IMAD R2, R7, UR8, R0 ;  /* 0x0000000807027c24 */ /* 0x000fe2000f8e0200 */
[----:B------:R-:W-:Y:S01]  /*0160*/  BSSY.RECONVERGENT B0, `(.L_x_22) ;  /* 0x0000131000007945 */ /* 0x000fe20003800200 */
[----:B------:R-:W1:Y:S01]  /*0170*/  LDCU.64 UR6, c[0x0][0x358] ;  /* 0x00006b00ff0677ac */ /* 0x000e620008000a00 */
[----:B0-----:R-:W-:Y:S01]  /*0180*/  MOV R3, UR4 ;  /* 0x0000000400037c02 */ /* 0x001fe20008000f00 */
[----:B------:R-:W-:Y:S03]  /*0190*/  BAR.SYNC.DEFER_BLOCKING 0x0 ;  /* 0x0000000000007b1d */ /* 0x000fe60000010000 */
[----:B------:R-:W-:-:S04]  /*01a0*/  ISETP.GE.AND P0, PT, R2, R3, PT ;  /* 0x000000030200720c */ /* 0x000fc80003f06270 */
[----:B------:R-:W-:-:S13]  /*01b0*/  ISETP.LT.OR P0, PT, R11, 0x1, P0 ;  /* 0x000000010b00780c */ /* 0x000fda0000701670 */
[----:B-1----:R-:W-:Y:S05]  /*01c0*/  @P0 BRA `(.L_x_23) ;  /* 0x0000001000a80947 */ /* 0x002fea0003800000 */
[----:B------:R-:W0:Y:S02]  /*01d0*/  LDC.64 R8, c[0x0][0x3a0] ;  /* 0x0000e800ff087b82 */ /* 0x000e240000000a00 */
[----:B0-----:R-:W-:-:S05]  /*01e0*/  IMAD.WIDE R8, R2, 0x4, R8 ;  /* 0x0000000402087825 */ /* 0x001fca00078e0208 */
[----:B------:R-:W2:Y:S01]  /*01f0*/  LDG.E.CONSTANT R4, desc[UR6][R8.64] ;  /* 0x0000000608047981 */ /* 0x000ea2000c1e9900 */
[----:B------:R-:W-:Y:S01]  /*0200*/  ISETP.GE.U32.AND P0, PT, R11, 0x10, PT ;  /* 0x000000100b00780c */ /* 0x000fe20003f06070 */
[----:B------:R-:W-:Y:S02]  /*0210*/  HFMA2 R7, -RZ, RZ, 0, 0 ;  /* 0x00000000ff077431 */ /* 0x000fe400000001ff */
[----:B--2---:R-:W-:-:S10]  /*0220*/  IMAD R4, R4, R11, RZ ;  /* 0x0000000b04047224 */ /* 0x004fd400078e02ff */
[----:B------:R-:W-:Y:S05]  /*0230*/  @!P0 BRA `(.L_x_24) ;  /* 0x0000000800408947 */ /* 0x000fea0003800000 */
[----:B------:R-:W0:Y:S01]  /*0240*/  S2UR UR5, SR_CgaCtaId ;  /* 0x00000000000579c3 */ /* 0x000e220000008800 */
[----:B------:R-:W-:Y:S01]  /*0250*/  UMOV UR4, 0x400 ;  /* 0x0000040000047882 */ /* 0x000fe20000000000 */
[----:B------:R-:W-:Y:S02]  /*0260*/  LOP3.LUT R7, R11, 0x7ffffff0, RZ, 0xc0, !PT ;  /* 0x7ffffff00b077812 */ /* 0x000fe400078ec0ff */
[----:B------:R-:W-:Y:S02]  /*0270*/  MOV R6, R2 ;  /* 0x0000000200067202 */ /* 0x000fe40000000f00 */
[----:B------:R-:W-:Y:S01]  /*0280*/  IADD3 R10, PT, PT, -R7, RZ, RZ ;  /* 0x000000ff070a7210 */ /* 0x000fe20007ffe1ff */
[----:B0-----:R-:W-:-:S06]  /*0290*/  ULEA UR4, UR5, UR4, 0x18 ;  /* 0x0000000405047291 */ /* 0x001fcc000f8ec0ff */
[----:B------:R-:W-:-:S04]  /*02a0*/  LEA R5, R4, UR4, 0x2 ;  /* 0x0000000404057c11 */ /* 0x000fc8000f8e10ff */
[----:B------:R-:W-:-:S07]  /*02b0*/  IADD3 R5, PT, PT, R5, 0x20, RZ ;  /* 0x0000002005057810 */ /* 0x000fce0007ffe0ff */
.L_x_57:
[----:B------:R-:W0:Y:S02]  /*02c0*/  LDC.64 R8, c[0x0][0x388] ;  /* 0x0000e200ff087b82 */ /* 0x000e240000000a00 */
[----:B0-----:R-:W-:-:S05]  /*02d0*/  IMAD.WIDE R8, R6, 0x4, R8 ;  /* 0x0000000406087825 */ /* 0x001fca00078e0208 */
[----:B------:R0:W5:Y:S01]  /*02e0*/  LDG.E.CONSTANT R3, desc[UR6][R8.64] ;  /* 0x0000000608037981 */ /* 0x000162000c1e9900 */
[----:B------:R-:W-:Y:S01]  /*02f0*/  BSSY.RECONVERGENT B1, `(.L_x_25) ;  /* 0x0000005000017945 */ /* 0x000fe20003800200 */
.L_x_26:
[----:B------:R-:W1:Y:S02]  /*0300*/  LDS R12, [R5+-0x20] ;  /* 0xffffe000050c7984 */ /* 0x000e640000000800 */
[----:B-1---5:R-:W-:-:S05]  /*0310*/  FADD R13, R3, R12 ;  /* 0x0000000c030d7221 */ /* 0x022fca0000000000 */
[----:B------:R-:W1:Y:S02]  /*0320*/  ATOMS.CAST.SPIN P0, [R5+-0x20], R12, R13 ;  /* 0xffffe00c0500758d */ /* 0x000e64000180000d */
[----:B-1----:R-:W-:Y:S05]  /*0330*/  @!P0 BRA `(.L_x_26) ;  /* 0xfffffffc00f08947 */ /* 0x002fea000383ffff */
[----:B------:R-:W-:Y:S05]  /*0340*/  BSYNC.RECONVERGENT B1 ;  /* 0x0000000000017941 */ /* 0x000fea0003800200 */
.L_x_25:
[----:B------:R-:W1:Y:S02]  /*0350*/  LDCU UR4, c[0x0][0x380] ;  /* 0x00007000ff0477ac */ /* 0x000e640008000800 */
[----:B-1----:R-:W-:-:S05]  /*0360*/  MOV R3, UR4 ;  /* 0x0000000400037c02 */ /* 0x002fca0008000f00 */
[----:B0-----:R-:W-:-:S05]  /*0370*/  IMAD.WIDE R8, R3, 0x4, R8 ;  /* 0x0000000403087825 */ /* 0x001fca00078e0208 */
[----:B------:R0:W5:Y:S01]  /*0380*/  LDG.E.CONSTANT R11, desc[UR6][R8.64] ;  /* 0x00000006080b7981 */ /* 0x000162000c1e9900 */
[----:B------:R-:W-:Y:S01]  /*0390*/  BSSY.RECONVERGENT B1, `(.L_x_27) ;  /* 0x0000005000017945 */ /* 0x000fe20003800200 */
.L_x_28:
[----:B------:R-:W1:Y:S02]  /*03a0*/  LDS R12, [R5+-0x1c] ;  /* 0xffffe400050c7984 */ /* 0x000e640000000800 */
[----:B-1---5:R-:W-:-:S05]  /*03b0*/  FADD R13, R11, R12 ;  /* 0x0000000c0b0d7221 */ /* 0x022fca0000000000 */
[----:B------:R-:W1:Y:S02]  /*03c0*/  ATOMS.CAST.SPIN P0, [R5+-0x1c], R12, R13 ;  /* 0xffffe40c0500758d */ /* 0x000e64000180000d */
[----:B-1----:R-:W-:Y:S05]  /*03d0*/  @!P0 BRA `(.L_x_28) ;  /* 0xfffffffc00f08947 */ /* 0x002fea000383ffff */
[----:B------:R-:W-:Y:S05]  /*03e0*/  BSYNC.RECONVERGENT B1 ;  /* 0x0000000000017941 */ /* 0x000fea0003800200 */
.L_x_27:
[----:B0-----:R-:W-:-:S05]  /*03f0*/  IMAD.WIDE R8, R3, 0x4, R8 ;  /* 0x0000000403087825 */ /* 0x001fca00078e0208 */
[----:B------:R0:W5:Y:S01]  /*0400*/  LDG.E.CONSTANT R11, desc[UR6][R8.64] ;  /* 0x00000006080b7981 */ /* 0x000162000c1e9900 */
[----:B------:R-:W-:Y:S01]  /*0410*/  BSSY.RECONVERGENT B1, `(.L_x_29) ;  /* 0x0000005000017945 */ /* 0x000fe20003800200 */
.L_x_30:
[----:B------:R-:W1:Y:S02]  /*0420*/  LDS R12, [R5+-0x18] ;  /* 0xffffe800050c7984 */ /* 0x000e640000000800 */
[----:B-1---5:R-:W-:-:S05]  /*0430*/  FADD R13, R11, R12 ;  /* 0x0000000c0b0d7221 */ /* 0x022fca0000000000 */
[----:B------:R-:W1:Y:S02]  /*0440*/  ATOMS.CAST.SPIN P0, [R5+-0x18], R12, R13 ;  /* 0xffffe80c0500758d */ /* 0x000e64000180000d */
[----:B-1----:R-:W-:Y:S05]  /*0450*/  @!P0 BRA `(.L_x_30) ;  /* 0xfffffffc00f08947 */ /* 0x002fea000383ffff */
[----:B------:R-:W-:Y:S05]  /*0460*/  BSYNC.RECONVERGENT B1 ;  /* 0x0000000000017941 */ /* 0x000fea0003800200 */
.L_x_29:
[----:B0-----:R-:W-:-:S05]  /*0470*/  IMAD.WIDE R8, R3, 0x4, R8 ;  /* 0x0000000403087825 */ /* 0x001fca00078e0208 */
[----:B------:R0:W5:Y:S01]  /*0480*/  LDG.E.CONSTANT R11, desc[UR6][R8.64] ;  /* 0x00000006080b7981 */ /* 0x000162000c1e9900 */
[----:B------:R-:W-:Y:S01]  /*0490*/  BSSY.RECONVERGENT B1, `(.L_x_31) ;  /* 0x0000005000017945 */ /* 0x000fe20003800200 */
.L_x_32:
[----:B------:R-:W1:Y:S02]  /*04a0*/  LDS R12, [R5+-0x14] ;  /* 0xffffec00050c7984 */ /* 0x000e640000000800 */
[----:B-1---5:R-:W-:-:S05]  /*04b0*/  FADD R13, R11, R12 ;  /* 0x0000000c0b0d7221 */ /* 0x022fca0000000000 */
[----:B------:R-:W1:Y:S02]  /*04c0*/  ATOMS.CAST.SPIN P0, [R5+-0x14], R12, R13 ;  /* 0xffffec0c0500758d */ /* 0x000e64000180000d */
[----:B-1----:R-:W-:Y:S05]  /*04d0*/  @!P0 BRA `(.L_x_32) ;  /* 0xfffffffc00f08947 */ /* 0x002fea000383ffff */
[----:B------:R-:W-:Y:S05]  /*04e0*/  BSYNC.RECONVERGENT B1 ;  /* 0x0000000000017941 */ /* 0x000fea0003800200 */
.L_x_31:
[----:B0-----:R-:W-:-:S05]  /*04f0*/  IMAD.WIDE R8, R3, 0x4, R8 ;  /* 0x0000000403087825 */ /* 0x001fca00078e0208 */
[----:B------:R0:W5:Y:S01]  /*0500*/  LDG.E.CONSTANT R11, desc[UR6][R8.64] ;  /* 0x00000006080b7981 */ /* 0x000162000c1e9900 */
[----:B------:R-:W-:Y:S01]  /*0510*/  BSSY.RECONVERGENT B1, `(.L_x_33) ;  /* 0x0000005000017945 */ /* 0x000fe20003800200 */
.L_x_34:
[----:B------:R-:W1:Y:S02]  /*0520*/  LDS R12, [R5+-0x10] ;  /* 0xfffff000050c7984 */ /* 0x000e640000000800 */
[----:B-1---5:R-:W-:-:S05]  /*0530*/  FADD R13, R11, R12 ;  /* 0x0000000c0b0d7221 */ /* 0x022fca0000000000 */
[----:B------:R-:W1:Y:S02]  /*0540*/  ATOMS.CAST.SPIN P0, [R5+-0x10], R12, R13 ;  /* 0xfffff00c0500758d */ /* 0x000e64000180000d */
[----:B-1----:R-:W-:Y:S05]  /*0550*/  @!P0 BRA `(.L_x_34) ;  /* 0xfffffffc00f08947 */ /* 0x002fea000383ffff */
[----:B------:R-:W-:Y:S05]  /*0560*/  BSYNC.RECONVERGENT B1 ;  /* 0x0000000000017941 */ /* 0x000fea0003800200 */
.L_x_33:
[----:B0-----:R-:W-:-:S05]  /*0570*/  IMAD.WIDE R8, R3, 0x4, R8 ;  /* 0x0000000403087825 */ /* 0x001fca00078e0208 */
[----:B------:R0:W5:Y:S01]  /*0580*/  LDG.E.CONSTANT R11, desc[UR6][R8.64] ;  /* 0x00000006080b7981 */ /* 0x000162000c1e9900 */
[----:B------:R-:W-:Y:S01]  /*0590*/  BSSY.RECONVERGENT B1, `(.L_x_35) ;  /* 0x0000005000017945 */ /* 0x000fe20003800200 */
.L_x_36:
[----:B------:R-:W1:Y:S02]  /*05a0*/  LDS R12, [R5+-0xc] ;  /* 0xfffff400050c7984 */ /* 0x000e640000000800 */
[----:B-1---5:R-:W-:-:S05]  /*05b0*/  FADD R13, R11, R12 ;  /* 0x0000000c0b0d7221 */ /* 0x022fca0000000000 */
[----:B------:R-:W1:Y:S02]  /*05c0*/  ATOMS.CAST.SPIN P0, [R5+-0xc], R12, R13 ;  /* 0xfffff40c0500758d */ /* 0x000e64000180000d */
[----:B-1----:R-:W-:Y:S05]  /*05d0*/  @!P0 BRA `(.L_x_36) ;  /* 0xfffffffc00f08947 */ /* 0x002fea000383ffff */
[----:B------:R-:W-:Y:S05]  /*05e0*/  BSYNC.RECONVERGENT B1 ;  /* 0x0000000000017941 */ /* 0x000fea0003800200 */
.L_x_35:
[----:B0-----:R-:W-:-:S05]  /*05f0*/  IMAD.WIDE R8, R3, 0x4, R8 ;  /* 0x0000000403087825 */ /* 0x001fca00078e0208 */
[----:B------:R0:W5:Y:S01]  /*0600*/  LDG.E.CONSTANT R11, desc[UR6][R8.64] ;  /* 0x00000006080b7981 */ /* 0x000162000c1e9900 */
[----:B------:R-:W-:Y:S01]  /*0610*/  BSSY.RECONVERGENT B1, `(.L_x_37) ;  /* 0x0000005000017945 */ /* 0x000fe20003800200 */
.L_x_38:
[----:B------:R-:W1:Y:S02]  /*0620*/  LDS R12, [R5+-0x8] ;  /* 0xfffff800050c7984 */ /* 0x000e640000000800 */
[----:B-1---5:R-:W-:-:S05]  /*0630*/  FADD R13, R11, R12 ;  /* 0x0000000c0b0d7221 */ /* 0x022fca0000000000 */
[----:B------:R-:W1:Y:S02]  /*0640*/  ATOMS.CAST.SPIN P0, [R5+-0x8], R12, R13 ;  /* 0xfffff80c0500758d */ /* 0x000e64000180000d */
[----:B-1----:R-:W-:Y:S05]  /*0650*/  @!P0 BRA `(.L_x_38) ;  /* 0xfffffffc00f08947 */ /* 0x002fea000383ffff */
[----:B------:R-:W-:Y:S05]  /*0660*/  BSYNC.RECONVERGENT B1 ;  /* 0x0000000000017941 */ /* 0x000fea0003800200 */
.L_x_37:
[----:B0-----:R-:W-:-:S05]  /*0670*/  IMAD.WIDE R8, R3, 0x4, R8 ;  /* 0x0000000403087825 */ /* 0x001fca00078e0208 */
[----:B------:R0:W5:Y:S01]  /*0680*/  LDG.E.CONSTANT R11, desc[UR6][R8.64] ;  /* 0x00000006080b7981 */ /* 0x000162000c1e9900 */
[----:B------:R-:W-:Y:S01]  /*0690*/  BSSY.RECONVERGENT B1, `(.L_x_39) ;  /* 0x0000005000017945 */ /* 0x000fe20003800200 */
.L_x_40:
[----:B------:R-:W1:Y:S02]  /*06a0*/  LDS R12, [R5+-0x4] ;  /* 0xfffffc00050c7984 */ /* 0x000e640000000800 */
[----:B-1---5:R-:W-:-:S05]  /*06b0*/  FADD R13, R11, R12 ;  /* 0x0000000c0b0d7221 */ /* 0x022fca0000000000 */
[----:B------:R-:W1:Y:S02]  /*06c0*/  ATOMS.CAST.SPIN P0, [R5+-0x4], R12, R13 ;  /* 0xfffffc0c0500758d */ /* 0x000e64000180000d */
[----:B-1----:R-:W-:Y:S05]  /*06d0*/  @!P0 BRA `(.L_x_40) ;  /* 0xfffffffc00f08947 */ /* 0x002fea000383ffff */
[----:B------:R-:W-:Y:S05]  /*06e0*/  BSYNC.RECONVERGENT B1 ;  /* 0x0000000000017941 */ /* 0x000fea0003800200 */
.L_x_39:
[----:B0-----:R-:W-:-:S05]  /*06f0*/  IMAD.WIDE R8, R3, 0x4, R8 ;  /* 0x0000000403087825 */ /* 0x001fca00078e0208 */
[----:B------:R0:W5:Y:S01]  /*0700*/  LDG.E.CONSTANT R11, desc[UR6][R8.64] ;  /* 0x00000006080b7981 */ /* 0x000162000c1e9900 */
[----:B------:R-:W-:Y:S01]  /*0710*/  BSSY.RECONVERGENT B1, `(.L_x_41) ;  /* 0x0000005000017945 */ /* 0x000fe20003800200 */
.L_x_42:
[----:B------:R-:W1:Y:S02]  /*0720*/  LDS R12, [R5] ;  /* 0x00000000050c7984 */ /* 0x000e640000000800 */
[----:B-1---5:R-:W-:-:S05]  /*0730*/  FADD R13, R11, R12 ;  /* 0x0000000c0b0d7221 */ /* 0x022fca0000000000 */
[----:B------:R-:W1:Y:S02]  /*0740*/  ATOMS.CAST.SPIN P0, [R5], R12, R13 ;  /* 0x0000000c0500758d */ /* 0x000e64000180000d */
[----:B-1----:R-:W-:Y:S05]  /*0750*/  @!P0 BRA `(.L_x_42) ;  /* 0xfffffffc00f08947 */ /* 0x002fea000383ffff */
[----:B------:R-:W-:Y:S05]  /*0760*/  BSYNC.RECONVERGENT B1 ;  /* 0x0000000000017941 */ /* 0x000fea0003800200 */
.L_x_41:
[----:B0-----:R-:W-:-:S05]  /*0770*/  IMAD.WIDE R8, R3, 0x4, R8 ;  /* 0x0000000403087825 */ /* 0x001fca00078e0208 */
[----:B------:R0:W5:Y:S01]  /*0780*/  LDG.E.CONSTANT R11, desc[UR6][R8.64] ;  /* 0x00000006080b7981 */ /* 0x000162000c1e9900 */
[----:B------:R-:W-:Y:S01]  /*0790*/  BSSY.RECONVERGENT B1, `(.L_x_43) ;  /* 0x0000005000017945 */ /* 0x000fe20003800200 */
.L_x_44:
[----:B------:R-:W1:Y:S02]  /*07a0*/  LDS R12, [R5+0x4] ;  /* 0x00000400050c7984 */ /* 0x000e640000000800 */
[----:B-1---5:R-:W-:-:S05]  /*07b0*/  FADD R13, R11, R12 ;  /* 0x0000000c0b0d7221 */ /* 0x022fca0000000000 */
[----:B------:R-:W1:Y:S02]  /*07c0*/  ATOMS.CAST.SPIN P0, [R5+0x4], R12, R13 ;  /* 0x0000040c0500758d */ /* 0x000e64000180000d */
[----:B-1----:R-:W-:Y:S05]  /*07d0*/  @!P0 BRA `(.L_x_44) ;  /* 0xfffffffc00f08947 */ /* 0x002fea000383ffff */
[----:B------:R-:W-:Y:S05]  /*07e0*/  BSYNC.RECONVERGENT B1 ;  /* 0x0000000000017941 */ /* 0x000fea0003800200 */
.L_x_43:
[----:B0-----:R-:W-:-:S05]  /*07f0*/  IMAD.WIDE R8, R3, 0x4, R8 ;  /* 0x0000000403087825 */ /* 0x001fca00078e0208 */
[----:B------:R0:W5:Y:S01]  /*0800*/  LDG.E.CONSTANT R11, desc[UR6][R8.64] ;  /* 0x00000006080b7981 */ /* 0x000162000c1e9900 */
[----:B------:R-:W-:Y:S01]  /*0810*/  BSSY.RECONVERGENT B1, `(.L_x_45) ;  /* 0x0000005000017945 */ /* 0x000fe20003800200 */
.L_x_46:
[----:B------:R-:W1:Y:S02]  /*0820*/  LDS R12, [R5+0x8] ;  /* 0x00000800050c7984 */ /* 0x000e640000000800 */
[----:B-1---5:R-:W-:-:S05]  /*0830*/  FADD R13, R11, R12 ;  /* 0x0000000c0b0d7221 */ /* 0x022fca0000000000 */
[----:B------:R-:W1:Y:S02]  /*0840*/  ATOMS.CAST.SPIN P0, [R5+0x8], R12, R13 ;  /* 0x0000080c0500758d */ /* 0x000e64000180000d */
[----:B-1----:R-:W-:Y:S05]  /*0850*/  @!P0 BRA `(.L_x_46) ;  /* 0xfffffffc00f08947 */ /* 0x002fea000383ffff */
[----:B------:R-:W-:Y:S05]  /*0860*/  BSYNC.RECONVERGENT B1 ;  /* 0x0000000000017941 */ /* 0x000fea0003800200 */
.L_x_45:
[----:B0-----:R-:W-:-:S05]  /*0870*/  IMAD.WIDE R8, R3, 0x4, R8 ;  /* 0x0000000403087825 */ /* 0x001fca00078e0208 */
[----:B------:R0:W5:Y:S01]  /*0880*/  LDG.E.CONSTANT R11, desc[UR6][R8.64] ;  /* 0x00000006080b7981 */ /* 0x000162000c1e9900 */
[----:B------:R-:W-:Y:S01]  /*0890*/  BSSY.RECONVERGENT B1, `(.L_x_47) ;  /* 0x0000005000017945 */ /* 0x000fe20003800200 */
.L_x_48:
[----:B------:R-:W1:Y:S02]  /*08a0*/  LDS R12, [R5+0xc] ;  /* 0x00000c00050c7984 */ /* 0x000e640000000800 */
[----:B-1---5:R-:W-:-:S05]  /*08b0*/  FADD R13, R11, R12 ;  /* 0x0000000c0b0d7221 */ /* 0x022fca0000000000 */
[----:B------:R-:W1:Y:S02]  /*08c0*/  ATOMS.CAST.SPIN P0, [R5+0xc], R12, R13 ;  /* 0x00000c0c0500758d */ /* 0x000e64000180000d */
[----:B-1----:R-:W-:Y:S05]  /*08d0*/  @!P0 BRA `(.L_x_48) ;  /* 0xfffffffc00f08947 */ /* 0x002fea000383ffff */
[----:B------:R-:W-:Y:S05]  /*08e0*/  BSYNC.RECONVERGENT B1 ;  /* 0x0000000000017941 */ /* 0x000fea0003800200 */
.L_x_47:
[----:B0-----:R-:W-:-:S05]  /*08f0*/  IMAD.WIDE R8, R3, 0x4, R8 ;  /* 0x0000000403087825 */ /* 0x001fca00078e0208 */
[----:B------:R0:W5:Y:S01]  /*0900*/  LDG.E.CONSTANT R11, desc[UR6][R8.64] ;  /* 0x00000006080b7981 */ /* 0x000162000c1e9900 */
[----:B------:R-:W-:Y:S01]  /*0910*/  BSSY.RECONVERGENT B1, `(.L_x_49) ;  /* 0x0000005000017945 */ /* 0x000fe20003800200 */
.L_x_50:
[----:B------:R-:W1:Y:S02]  /*0920*/  LDS R12, [R5+0x10] ;  /* 0x00001000050c7984 */ /* 0x000e640000000800 */
[----:B-1---5:R-:W-:-:S05]  /*0930*/  FADD R13, R11, R12 ;  /* 0x0000000c0b0d7221 */ /* 0x022fca0000000000 */
[----:B------:R-:W1:Y:S02]  /*0940*/  ATOMS.CAST.SPIN P0, [R5+0x10], R12, R13 ;  /* 0x0000100c0500758d */ /* 0x000e64000180000d */
[----:B-1----:R-:W-:Y:S05]  /*0950*/  @!P0 BRA `(.L_x_50) ;  /* 0xfffffffc00f08947 */ /* 0x002fea000383ffff */
[----:B------:R-:W-:Y:S05]  /*0960*/  BSYNC.RECONVERGENT B1 ;  /* 0x0000000000017941 */ /* 0x000fea0003800200 */
.L_x_49:
[----:B0-----:R-:W-:-:S05]  /*0970*/  IMAD.WIDE R8, R3, 0x4, R8 ;  /* 0x0000000403087825 */ /* 0x001fca00078e0208 */
[----:B------:R0:W5:Y:S01]  /*0980*/  LDG.E.CONSTANT R11, desc[UR6][R8.64] ;  /* 0x00000006080b7981 */ /* 0x000162000c1e9900 */
[----:B------:R-:W-:Y:S01]  /*0990*/  BSSY.RECONVERGENT B1, `(.L_x_51) ;  /* 0x0000005000017945 */ /* 0x000fe20003800200 */
.L_x_52:
[----:B------:R-:W1:Y:S02]  /*09a0*/  LDS R12, [R5+0x14] ;  /* 0x00001400050c7984 */ /* 0x000e640000000800 */
[----:B-1---5:R-:W-:-:S05]  /*09b0*/  FADD R13, R11, R12 ;  /* 0x0000000c0b0d7221 */ /* 0x022fca0000000000 */
[----:B------:R-:W1:Y:S02]  /*09c0*/  ATOMS.CAST.SPIN P0, [R5+0x14], R12, R13 ;  /* 0x0000140c0500758d */ /* 0x000e64000180000d */
[----:B-1----:R-:W-:Y:S05]  /*09d0*/  @!P0 BRA `(.L_x_52) ;  /* 0xfffffffc00f08947 */ /* 0x002fea000383ffff */
[----:B------:R-:W-:Y:S05]  /*09e0*/  BSYNC.RECONVERGENT B1 ;  /* 0x0000000000017941 */ /* 0x000fea0003800200 */
.L_x_51:
[----:B0-----:R-:W-:-:S05]  /*09f0*/  IMAD.WIDE R8, R3, 0x4, R8 ;  /* 0x0000000403087825 */ /* 0x001fca00078e0208 */
[----:B------:R0:W5:Y:S01]  /*0a00*/  LDG.E.CONSTANT R11, desc[UR6][R8.64] ;  /* 0x00000006080b7981 */ /* 0x000162000c1e9900 */
[----:B------:R-:W-:Y:S01]  /*0a10*/  BSSY.RECONVERGENT B1, `(.L_x_53) ;  /* 0x0000005000017945 */ /* 0x000fe20003800200 */
.L_x_54:
[----:B------:R-:W1:Y:S02]  /*0a20*/  LDS R12, [R5+0x18] ;  /* 0x00001800050c7984 */ /* 0x000e640000000800 */
[----:B-1---5:R-:W-:-:S05]  /*0a30*/  FADD R13, R11, R12 ;  /* 0x0000000c0b0d7221 */ /* 0x022fca0000000000 */
[----:B------:R-:W1:Y:S02]  /*0a40*/  ATOMS.CAST.SPIN P0, [R5+0x18], R12, R13 ;  /* 0x0000180c0500758d */ /* 0x000e64000180000d */
[----:B-1----:R-:W-:Y:S05]  /*0a50*/  @!P0 BRA `(.L_x_54) ;  /* 0xfffffffc00f08947 */ /* 0x002fea000383ffff */
[----:B------:R-:W-:Y:S05]  /*0a60*/  BSYNC.RECONVERGENT B1 ;  /* 0x0000000000017941 */ /* 0x000fea0003800200 */
.L_x_53:
[----:B0-----:R-:W-:-:S05]  /*0a70*/  IMAD.WIDE R8, R3, 0x4, R8 ;  /* 0x0000000403087825 */ /* 0x001fca00078e0208 */
[----:B------:R0:W5:Y:S01]  /*0a80*/  LDG.E.CONSTANT R11, desc[UR6][R8.64] ;  /* 0x00000006080b7981 */ /* 0x000162000c1e9900 */
[----:B------:R-:W-:Y:S01]  /*0a90*/  BSSY.RECONVERGENT B1, `(.L_x_55) ;  /* 0x0000005000017945 */ /* 0x000fe20003800200 */
.L_x_56:
[----:B0-----:R-:W0:Y:S02]  /*0aa0*/  LDS R8, [R5+0x1c] ;  /* 0x00001c0005087984 */ /* 0x001e240000000800 */
[----:B0----5:R-:W-:-:S05]  /*0ab0*/  FADD R9, R11, R8 ;  /* 0x000000080b097221 */ /* 0x021fca0000000000 */
[----:B------:R-:W0:Y:S02]  /*0ac0*/  ATOMS.CAST.SPIN P0, [R5+0x1c], R8, R9 ;  /* 0x00001c080500758d */ /* 0x000e240001800009 */
[----:B0-----:R-:W-:Y:S05]  /*0ad0*/  @!P0 BRA `(.L_x_56) ;  /* 0xfffffffc00f08947 */ /* 0x001fea000383ffff */
[----:B------:R-:W-:Y:S05]  /*0ae0*/  BSYNC.RECONVERGENT B1 ;  /* 0x0000000000017941 */ /* 0x000fea0003800200 */
.L_x_55:
[----:B------:R-:W-:Y:S02]  /*0af0*/  IADD3 R10, PT, PT, R10, 0x10, RZ ;  /* 0x000000100a0a7810 */ /* 0x000fe40007ffe0ff */
[----:B------:R-:W-:Y:S02]  /*0b00*/  LEA R6, R3, R6, 0x4 ;  /* 0x0000000603067211 */ /* 0x000fe400078e20ff */
[----:B------:R-:W-:Y:S02]  /*0b10*/  ISETP.NE.AND P0, PT, R10, RZ, PT ;  /* 0x000000ff0a00720c */ /* 0x000fe40003f05270 */
[----:B------:R-:W-:-:S11]  /*0b20*/  IADD3 R5, PT, PT, R5, 0x40, RZ ;  /* 0x0000004005057810 */ /* 0x000fd60007ffe0ff */
[----:B------:R-:W-:Y:S05]  /*0b30*/  @P0 BRA `(.L_x_57) ;  /* 0xfffffff400e00947 */ /* 0x000fea000383ffff */
.L_x_24:
[----:B------:R-:W0:Y:S02]  /*0b40*/  LDC R5, c[0x0][0x384] ;  /* 0x0000e100ff057b82 */ /* 0x000e240000000800 */
[----:B0-----:R-:W-:-:S13]  /*0b50*/  LOP3.LUT P0, R6, R5, 0xf, RZ, 0xc0, !PT ;  /* 0x0000000f05067812 */ /* 0x001fda000780c0ff */
[----:B------:R-:W-:Y:S05]  /*0b60*/  @!P0 BRA `(.L_x_23) ;  /* 0x0000000800408947 */ /* 0x000fea0003800000 */
[----:B------:R-:W-:Y:S02]  /*0b70*/  ISETP.GE.U32.AND P0, PT, R6, 0x8, PT ;  /* 0x000000080600780c */ /* 0x000fe40003f06070 */
[----:B------:R-:W-:-:S11]  /*0b80*/  LOP3.LUT R10, R5, 0x7, RZ, 0xc0, !PT ;  /* 0x00000007050a7812 */ /* 0x000fd600078ec0ff */
[----:B------:R-:W-:Y:S05]  /*0b90*/  @!P0 BRA `(.L_x_58) ;  /* 0x0000000400208947 */ /* 0x000fea0003800000 */
[----:B------:R-:W0:Y:S01]  /*0ba0*/  LDC.64 R8, c[0x0][0x388] ;  /* 0x0000e200ff087b82 */ /* 0x000e220000000a00 */
[----:B------:R-:W-:-:S04]  /*0bb0*/  IMAD R11, R7, R3, R2 ;  /* 0x00000003070b7224 */ /* 0x000fc800078e0202 */
[----:B0-----:R-:W-:-:S05]  /*0bc0*/  IMAD.WIDE R8, R11, 0x4, R8 ;  /* 0x000000040b087825 */ /* 0x001fca00078e0208 */
[----:B------:R0:W5:Y:S01]  /*0bd0*/  LDG.E.CONSTANT R11, desc[UR6][R8.64] ;  /* 0x00000006080b7981 */ /* 0x000162000c1e9900 */
[----:B------:R-:W1:Y:S01]  /*0be0*/  S2UR UR5, SR_CgaCtaId ;  /* 0x00000000000579c3 */ /* 0x000e620000008800 */
[----:B------:R-:W-:Y:S01]  /*0bf0*/  UMOV UR4, 0x400 ;  /* 0x0000040000047882 */ /* 0x000fe20000000000 */
[----:B------:R-:W-:Y:S01]  /*0c00*/  IADD3 R6, PT, PT, R4, R7, RZ ;  /* 0x0000000704067210 */ /* 0x000fe20007ffe0ff */
[----:B------:R-:W-:Y:S01]  /*0c10*/  BSSY.RECONVERGENT B1, `(.L_x_59) ;  /* 0x0000007000017945 */ /* 0x000fe20003800200 */
[----:B-1----:R-:W-:-:S06]  /*0c20*/  ULEA UR4, UR5, UR4, 0x18 ;  /* 0x0000000405047291 */ /* 0x002fcc000f8ec0ff */
[----:B0-----:R-:W-:-:S07]  /*0c30*/  LEA R6, R6, UR4, 0x2 ;  /* 0x0000000406067c11 */ /* 0x001fce000f8e10ff */
.L_x_60:
[----:B------:R-:W0:Y:S02]  /*0c40*/  LDS R12, [R6] ;  /* 0x00000000060c7984 */ /* 0x000e240000000800 */
[----:B0----5:R-:W-:-:S05]  /*0c50*/  FADD R13, R11, R12 ;  /* 0x0000000c0b0d7221 */ /* 0x021fca0000000000 */
[----:B------:R-:W0:Y:S02]  /*0c60*/  ATOMS.CAST.SPIN P0, [R6], R12, R13 ;  /* 0x0000000c0600758d */ /* 0x000e24000180000d */
[----:B0-----:R-:W-:Y:S05]  /*0c70*/  @!P0 BRA `(.L_x_60) ;  /* 0xfffffffc00f08947 */ /* 0x001fea000383ffff */
[----:B------:R-:W-:Y:S05]  /*0c80*/  BSYNC.RECONVERGENT B1 ;  /* 0x0000000000017941 */ /* 0x000fea0003800200 */
.L_x_59:
[----:B------:R-:W-:-:S05]  /*0c90*/  IMAD.WIDE R8, R3, 0x4, R8 ;  /* 0x0000000403087825 */ /* 0x000fca00078e0208 */
[----:B------:R0:W5:Y:S01]  /*0ca0*/  LDG.E.CONSTANT R11, desc[UR6][R8.64] ;  /* 0x00000006080b7981 */ /* 0x000162000c1e9900 */
[----:B------:R-:W-:Y:S01]  /*0cb0*/  BSSY.RECONVERGENT B1, `(.L_x_61) ;  /* 0x0000005000017945 */ /* 0x000fe20003800200 */
.L_x_62:
[----:B------:R-:W1:Y:S02]  /*0cc0*/  LDS R12, [R6+0x4] ;  /* 0x00000400060c7984 */ /* 0x000e640000000800 */
[----:B-1---5:R-:W-:-:S05]  /*0cd0*/  FADD R13, R11, R12 ;  /* 0x0000000c0b0d7221 */ /* 0x022fca0000000000 */
[----:B------:R-:W1:Y:S02]  /*0ce0*/  ATOMS.CAST.SPIN P0, [R6+0x4], R12, R13 ;  /* 0x0000040c0600758d */ /* 0x000e64000180000d */
[----:B-1----:R-:W-:Y:S05]  /*0cf0*/  @!P0 BRA `(.L_x_62) ;  /* 0xfffffffc00f08947 */ /* 0x002fea000383ffff */
[----:B------:R-:W-:Y:S05]  /*0d00*/  BSYNC.RECONVERGENT B1 ;  /* 0x0000000000017941 */ /* 0x000fea0003800200 */
.L_x_61:
[----:B0-----:R-:W-:-:S05]  /*0d10*/  IMAD.WIDE R8, R3, 0x4, R8 ;  /* 0x0000000403087825 */ /* 0x001fca00078e0208 */
[----:B------:R0:W5:Y:S01]  /*0d20*/  LDG.E.CONSTANT R11, desc[UR6][R8.64] ;  /* 0x00000006080b7981 */ /* 0x000162000c1e9900 */
[----:B------:R-:W-:Y:S01]  /*0d30*/  BSSY.RECONVERGENT B1, `(.L_x_63) ;  /* 0x0000005000017945 */ /* 0x000fe20003800200 */
.L_x_64:
[----:B------:R-:W1:Y:S02]  /*0d40*/  LDS R12, [R6+0x8] ;  /* 0x00000800060c7984 */ /* 0x000e640000000800 */
[----:B-1---5:R-:W-:-:S05]  /*0d50*/  FADD R13, R11, R12 ;  /* 0x0000000c0b0d7221 */ /* 0x022fca0000000000 */
[----:B------:R-:W1:Y:S02]  /*0d60*/  ATOMS.CAST.SPIN P0, [R6+0x8], R12, R13 ;  /* 0x0000080c0600758d */ /* 0x000e64000180000d */
[----:B-1----:R-:W-:Y:S05]  /*0d70*/  @!P0 BRA `(.L_x_64) ;  /* 0xfffffffc00f08947 */ /* 0x002fea000383ffff */
[----:B------:R-:W-:Y:S05]  /*0d80*/  BSYNC.RECONVERGENT B1 ;  /* 0x0000000000017941 */ /* 0x000fea0003800200 */
.L_x_63:
[----:B0-----:R-:W-:-:S05]  /*0d90*/  IMAD.WIDE R8, R3, 0x4, R8 ;  /* 0x0000000403087825 */ /* 0x001fca00078e0208 */
[----:B------:R0:W5:Y:S01]  /*0da0*/  LDG.E.CONSTANT R11, desc[UR6][R8.64] ;  /* 0x00000006080b7981 */ /* 0x000162000c1e9900 */
[----:B------:R-:W-:Y:S01]  /*0db0*/  BSSY.RECONVERGENT B1, `(.L_x_65) ;  /* 0x0000005000017945 */ /* 0x000fe20003800200 */
.L_x_66:
[----:B------:R-:W1:Y:S02]  /*0dc0*/  LDS R12, [R6+0xc] ;  /* 0x00000c00060c7984 */ /* 0x000e640000000800 */
[----:B-1---5:R-:W-:-:S05]  /*0dd0*/  FADD R13, R11, R12 ;  /* 0x0000000c0b0d7221 */ /* 0x022fca0000000000 */
[----:B------:R-:W1:Y:S02]  /*0de0*/  ATOMS.CAST.SPIN P0, [R6+0xc], R12, R13 ;  /* 0x00000c0c0600758d */ /* 0x000e64000180000d */
[----:B-1----:R-:W-:Y:S05]  /*0df0*/  @!P0 BRA `(.L_x_66) ;  /* 0xfffffffc00f08947 */ /* 0x002fea000383ffff */
[----:B------:R-:W-:Y:S05]  /*0e00*/  BSYNC.RECONVERGENT B1 ;  /* 0x0000000000017941 */ /* 0x000fea0003800200 */
.L_x_65:
[----:B0-----:R-:W-:-:S05]  /*0e10*/  IMAD.WIDE R8, R3, 0x4, R8 ;  /* 0x0000000403087825 */ /* 0x001fca00078e0208 */
[----:B------:R0:W5:Y:S01]  /*0e20*/  LDG.E.CONSTANT R11, desc[UR6][R8.64] ;  /* 0x00000006080b7981 */ /* 0x000162000c1e9900 */
[----:B------:R-:W-:Y:S01]  /*0e30*/  BSSY.RECONVERGENT B1, `(.L_x_67) ;  /* 0x0000005000017945 */ /* 0x000fe20003800200 */
.L_x_68:
[----:B------:R-:W1:Y:S02]  /*0e40*/  LDS R12, [R6+0x10] ;  /* 0x00001000060c7984 */ /* 0x000e640000000800 */
[----:B-1---5:R-:W-:-:S05]  /*0e50*/  FADD R13, R11, R12 ;  /* 0x0000000c0b0d7221 */ /* 0x022fca0000000000 */
[----:B------:R-:W1:Y:S02]  /*0e60*/  ATOMS.CAST.SPIN P0, [R6+0x10], R12, R13 ;  /* 0x0000100c0600758d */ /* 0x000e64000180000d */
[----:B-1----:R-:W-:Y:S05]  /*0e70*/  @!P0 BRA `(.L_x_68) ;  /* 0xfffffffc00f08947 */ /* 0x002fea000383ffff */
[----:B------:R-:W-:Y:S05]  /*0e80*/  BSYNC.RECONVERGENT B1 ;  /* 0x0000000000017941 */ /* 0x000fea0003800200 */
.L_x_67:
[----:B0-----:R-:W-:-:S05]  /*0e90*/  IMAD.WIDE R8, R3, 0x4, R8 ;  /* 0x0000000403087825 */ /* 0x001fca00078e0208 */
[----:B------:R0:W5:Y:S01]  /*0ea0*/  LDG.E.CONSTANT R11, desc[UR6][R8.64] ;  /* 0x00000006080b7981 */ /* 0x000162000c1e9900 */
[----:B------:R-:W-:Y:S01]  /*0eb0*/  BSSY.RECONVERGENT B1, `(.L_x_69) ;  /* 0x0000005000017945 */ /* 0x000fe20003800200 */
.L_x_70:
[----:B------:R-:W1:Y:S02]  /*0ec0*/  LDS R12, [R6+0x14] ;  /* 0x00001400060c7984 */ /* 0x000e640000000800 */
[----:B-1---5:R-:W-:-:S05]  /*0ed0*/  FADD R13, R11, R12 ;  /* 0x0000000c0b0d7221 */ /* 0x022fca0000000000 */
[----:B------:R-:W1:Y:S02]  /*0ee0*/  ATOMS.CAST.SPIN P0, [R6+0x14], R12, R13 ;  /* 0x0000140c0600758d */ /* 0x000e64000180000d */
[----:B-1----:R-:W-:Y:S05]  /*0ef0*/  @!P0 BRA `(.L_x_70) ;  /* 0xfffffffc00f08947 */ /* 0x002fea000383ffff */
[----:B------:R-:W-:Y:S05]  /*0f00*/  BSYNC.RECONVERGENT B1 ;  /* 0x0000000000017941 */ /* 0x000fea0003800200 */
.L_x_69:
[----:B0-----:R-:W-:-:S05]  /*0f10*/  IMAD.WIDE R8, R3, 0x4, R8 ;  /* 0x0000000403087825 */ /* 0x001fca00078e0208 */
[----:B------:R0:W5:Y:S01]  /*0f20*/  LDG.E.CONSTANT R11, desc[UR6][R8.64] ;  /* 0x00000006080b7981 */ /* 0x000162000c1e9900 */
[----:B------:R-:W-:Y:S01]  /*0f30*/  BSSY.RECONVERGENT B1, `(.L_x_71) ;  /* 0x0000005000017945 */ /* 0x000fe20003800200 */
.L_x_72:
[----:B------:R-:W1:Y:S02]  /*0f40*/  LDS R12, [R6+0x18] ;  /* 0x00001800060c7984 */ /* 0x000e640000000800 */
[----:B-1---5:R-:W-:-:S05]  /*0f50*/  FADD R13, R11, R12 ;  /* 0x0000000c0b0d7221 */ /* 0x022fca0000000000 */
[----:B------:R-:W1:Y:S02]  /*0f60*/  ATOMS.CAST.SPIN P0, [R6+0x18], R12, R13 ;  /* 0x0000180c0600758d */ /* 0x000e64000180000d */
[----:B-1----:R-:W-:Y:S05]  /*0f70*/  @!P0 BRA `(.L_x_72) ;  /* 0xfffffffc00f08947 */ /* 0x002fea000383ffff */
[----:B------:R-:W-:Y:S05]  /*0f80*/  BSYNC.RECONVERGENT B1 ;  /* 0x0000000000017941 */ /* 0x000fea0003800200 */
.L_x_71:
[----:B0-----:R-:W-:-:S05]  /*0f90*/  IMAD.WIDE R8, R3, 0x4, R8 ;  /* 0x0000000403087825 */ /* 0x001fca00078e0208 */
[----:B------:R0:W5:Y:S01]  /*0fa0*/  LDG.E.CONSTANT R11, desc[UR6][R8.64] ;  /* 0x00000006080b7981 */ /* 0x000162000c1e9900 */
[----:B------:R-:W-:Y:S01]  /*0fb0*/  BSSY.RECONVERGENT B1, `(.L_x_73) ;  /* 0x0000005000017945 */ /* 0x000fe20003800200 */
.L_x_74:
[----:B0-----:R-:W0:Y:S02]  /*0fc0*/  LDS R8, [R6+0x1c] ;  /* 0x00001c0006087984 */ /* 0x001e240000000800 */
[----:B0----5:R-:W-:-:S05]  /*0fd0*/  FADD R9, R11, R8 ;  /* 0x000000080b097221 */ /* 0x021fca0000000000 */
[----:B------:R-:W0:Y:S02]  /*0fe0*/  ATOMS.CAST.SPIN P0, [R6+0x1c], R8, R9 ;  /* 0x00001c080600758d */ /* 0x000e240001800009 */
[----:B0-----:R-:W-:Y:S05]  /*0ff0*/  @!P0 BRA `(.L_x_74) ;  /* 0xfffffffc00f08947 */ /* 0x001fea000383ffff */
[----:B------:R-:W-:Y:S05]  /*1000*/  BSYNC.RECONVERGENT B1 ;  /* 0x0000000000017941 */ /* 0x000fea0003800200 */
.L_x_73:
[----:B------:R-:W-:-:S07]  /*1010*/  IADD3 R7, PT, PT, R7, 0x8, RZ ;  /* 0x0000000807077810 */ /* 0x000fce0007ffe0ff */
.L_x_58:
[----:B------:R-:W-:-:S13]  /*1020*/  ISETP.NE.AND P0, PT, R10, RZ, PT ;  /* 0x000000ff0a00720c */ /* 0x000fda0003f05270 */
        /* <DEDUP_REMOVED lines=14> */
.L_x_77:
[----:B------:R-:W0:Y:S02]  /*1110*/  LDS R10, [R6] ;  /* 0x00000000060a7984 */ /* 0x000e240000000800 */
[----:B0----5:R-:W-:-:S05]  /*1120*/  FADD R11, R13, R10 ;  /* 0x0000000a0d0b7221 */ /* 0x021fca0000000000 */
[----:B------:R-:W0:Y:S02]  /*1130*/  ATOMS.CAST.SPIN P0, [R6], R10, R11 ;  /* 0x0000000a0600758d */ /* 0x000e24000180000b */
[----:B0-----:R-:W-:Y:S05]  /*1140*/  @!P0 BRA `(.L_x_77) ;  /* 0xfffffffc00f08947 */ /* 0x001fea000383ffff */
[----:B------:R-:W-:Y:S05]  /*1150*/  BSYNC.RECONVERGENT B1 ;  /* 0x0000000000017941 */ /* 0x000fea0003800200 */
.L_x_76:
[----:B------:R-:W-:-:S05]  /*1160*/  IMAD.WIDE R8, R3, 0x4, R8 ;  /* 0x0000000403087825 */ /* 0x000fca00078e0208 */
[----:B------:R0:W5:Y:S01]  /*1170*/  LDG.E.CONSTANT R13, desc[UR6][R8.64] ;  /* 0x00000006080d7981 */ /* 0x000162000c1e9900 */
[----:B------:R-:W-:Y:S01]  /*1180*/  BSSY.RECONVERGENT B1, `(.L_x_78) ;  /* 0x0000005000017945 */ /* 0x000fe20003800200 */
.L_x_79:
[----:B------:R-:W1:Y:S02]  /*1190*/  LDS R10, [R6+0x4] ;  /* 0x00000400060a7984 */ /* 0x000e640000000800 */
[----:B-1---5:R-:W-:-:S05]  /*11a0*/  FADD R11, R13, R10 ;  /* 0x0000000a0d0b7221 */ /* 0x022fca0000000000 */
[----:B------:R-:W1:Y:S02]  /*11b0*/  ATOMS.CAST.SPIN P0, [R6+0x4], R10, R11 ;  /* 0x0000040a0600758d */ /* 0x000e64000180000b */
[----:B-1----:R-:W-:Y:S05]  /*11c0*/  @!P0 BRA `(.L_x_79) ;  /* 0xfffffffc00f08947 */ /* 0x002fea000383ffff */
[----:B------:R-:W-:Y:S05]  /*11d0*/  BSYNC.RECONVERGENT B1 ;  /* 0x0000000000017941 */ /* 0x000fea0003800200 */
.L_x_78:
[----:B0-----:R-:W-:-:S05]  /*11e0*/  IMAD.WIDE R8, R3, 0x4, R8 ;  /* 0x0000000403087825 */ /* 0x001fca00078e0208 */
[----:B------:R0:W5:Y:S01]  /*11f0*/  LDG.E.CONSTANT R13, desc[UR6][R8.64] ;  /* 0x00000006080d7981 */ /* 0x000162000c1e9900 */
[----:B------:R-:W-:Y:S01]  /*1200*/  BSSY.RECONVERGENT B1, `(.L_x_80) ;  /* 0x0000005000017945 */ /* 0x000fe20003800200 */
.L_x_81:
[----:B------:R-:W1:Y:S02]  /*1210*/  LDS R10, [R6+0x8] ;  /* 0x00000800060a7984 */ /* 0x000e640000000800 */
[----:B-1---5:R-:W-:-:S05]  /*1220*/  FADD R11, R13, R10 ;  /* 0x0000000a0d0b7221 */ /* 0x022fca0000000000 */
[----:B------:R-:W1:Y:S02]  /*1230*/  ATOMS.CAST.SPIN P0, [R6+0x8], R10, R11 ;  /* 0x0000080a0600758d */ /* 0x000e64000180000b */
[----:B-1----:R-:W-:Y:S05]  /*1240*/  @!P0 BRA `(.L_x_81) ;  /* 0xfffffffc00f08947 */ /* 0x002fea000383ffff */
[----:B------:R-:W-:Y:S05]  /*1250*/  BSYNC.RECONVERGENT B1 ;  /* 0x0000000000017941 */ /* 0x000fea0003800200 */
.L_x_80:
[----:B0-----:R-:W-:-:S05]  /*1260*/  IMAD.WIDE R8, R3, 0x4, R8 ;  /* 0x0000000403087825 */ /* 0x001fca00078e0208 */
[----:B------:R0:W5:Y:S01]  /*1270*/  LDG.E.CONSTANT R11, desc[UR6][R8.64] ;  /* 0x00000006080b7981 */ /* 0x000162000c1e9900 */
[----:B------:R-:W-:Y:S01]  /*1280*/  BSSY.RECONVERGENT B1, `(.L_x_82) ;  /* 0x0000005000017945 */ /* 0x000fe20003800200 */
.L_x_83:
[----:B0-----:R-:W0:Y:S02]  /*1290*/  LDS R8, [R6+0xc] ;  /* 0x00000c0006087984 */ /* 0x001e240000000800 */
[----:B0----5:R-:W-:-:S05]  /*12a0*/  FADD R9, R11, R8 ;  /* 0x000000080b097221 */ /* 0x021fca0000000000 */
[----:B------:R-:W0:Y:S02]  /*12b0*/  ATOMS.CAST.SPIN P0, [R6+0xc], R8, R9 ;  /* 0x00000c080600758d */ /* 0x000e240001800009 */
[----:B0-----:R-:W-:Y:S05]  /*12c0*/  @!P0 BRA `(.L_x_83) ;  /* 0xfffffffc00f08947 */ /* 0x001fea000383ffff */
[----:B------:R-:W-:Y:S05]  /*12d0*/  BSYNC.RECONVERGENT B1 ;  /* 0x0000000000017941 */ /* 0x000fea0003800200 */
.L_x_82:
[----:B------:R-:W-:-:S07]  /*12e0*/  IADD3 R7, PT, PT, R7, 0x4, RZ ;  /* 0x0000000407077810 */ /* 0x000fce0007ffe0ff */
.L_x_75:
[----:B------:R-:W-:-:S13]  /*12f0*/  ISETP.NE.AND P0, PT, R5, RZ, PT ;  /* 0x000000ff0500720c */ /* 0x000fda0003f05270 */
[----:B------:R-:W-:Y:S05]  /*1300*/  @!P0 BRA `(.L_x_23) ;  /* 0x0000000000588947 */ /* 0x000fea0003800000 */
[----:B------:R-:W0:Y:S01]  /*1310*/  S2UR UR5, SR_CgaCtaId ;  /* 0x00000000000579c3 */ /* 0x000e220000008800 */
[----:B------:R-:W-:Y:S01]  /*1320*/  UMOV UR4, 0x400 ;  /* 0x0000040000047882 */ /* 0x000fe20000000000 */
[----:B------:R-:W-:Y:S01]  /*1330*/  IADD3 R4, PT, PT, R4, R7, RZ ;  /* 0x0000000704047210 */ /* 0x000fe20007ffe0ff */
[----:B------:R-:W-:Y:S01]  /*1340*/  IMAD R7, R7, R3, R2 ;  /* 0x0000000307077224 */ /* 0x000fe200078e0202 */
[----:B------:R-:W-:Y:S01]  /*1350*/  IADD3 R5, PT, PT, -R5, RZ, RZ ;  /* 0x000000ff05057210 */ /* 0x000fe20007ffe1ff */
[----:B0-----:R-:W-:-:S06]  /*1360*/  ULEA UR4, UR5, UR4, 0x18 ;  /* 0x0000000405047291 */ /* 0x001fcc000f8ec0ff */
[----:B------:R-:W-:-:S07]  /*1370*/  LEA R4, R4, UR4, 0x2 ;  /* 0x0000000404047c11 */ /* 0x000fce000f8e10ff */
.L_x_86:
[----:B------:R-:W0:Y:S02]  /*1380*/  LDC.64 R2, c[0x0][0x388] ;  /* 0x0000e200ff027b82 */ /* 0x000e240000000a00 */
[----:B0-----:R-:W-:-:S05]  /*1390*/  IMAD.WIDE R2, R7, 0x4, R2 ;  /* 0x0000000407027825 */ /* 0x001fca00078e0202 */
[----:B------:R0:W5:Y:S01]  /*13a0*/  LDG.E.CONSTANT R9, desc[UR6][R2.64] ;  /* 0x0000000602097981 */ /* 0x000162000c1e9900 */
[----:B------:R-:W-:Y:S01]  /*13b0*/  BSSY.RECONVERGENT B1, `(.L_x_84) ;  /* 0x0000005000017945 */ /* 0x000fe20003800200 */
.L_x_85:
[----:B0-----:R-:W0:Y:S02]  /*13c0*/  LDS R2, [R4] ;  /* 0x0000000004027984 */ /* 0x001e240000000800 */
[----:B0----5:R-:W-:-:S05]  /*13d0*/  FADD R3, R9, R2 ;  /* 0x0000000209037221 */ /* 0x021fca0000000000 */
[----:B------:R-:W0:Y:S02]  /*13e0*/  ATOMS.CAST.SPIN P0, [R4], R2, R3 ;  /* 0x000000020400758d */ /* 0x000e240001800003 */
[----:B0-----:R-:W-:Y:S05]  /*13f0*/  @!P0 BRA `(.L_x_85) ;  /* 0xfffffffc00f08947 */ /* 0x001fea000383ffff */
[----:B------:R-:W-:Y:S05]  /*1400*/  BSYNC.RECONVERGENT B1 ;  /* 0x0000000000017941 */ /* 0x000fea0003800200 */
.L_x_84:
[----:B------:R-:W0:Y:S01]  /*1410*/  LDCU UR4, c[0x0][0x380] ;  /* 0x00007000ff0477ac */ /* 0x000e220008000800 */
[----:B------:R-:W-:Y:S02]  /*1420*/  IADD3 R5, PT, PT, R5, 0x1, RZ ;  /* 0x0000000105057810 */ /* 0x000fe40007ffe0ff */
[----:B------:R-:W-:Y:S02]  /*1430*/  IADD3 R4, PT, PT, R4, 0x4, RZ ;  /* 0x0000000404047810 */ /* 0x000fe40007ffe0ff */
[----:B------:R-:W-:Y:S02]  /*1440*/  ISETP.NE.AND P0, PT, R5, RZ, PT ;  /* 0x000000ff0500720c */ /* 0x000fe40003f05270 */
[----:B0-----:R-:W-:-:S11]  /*1450*/  IADD3 R7, PT, PT, R7, UR4, RZ ;  /* 0x0000000407077c10 */ /* 0x001fd6000fffe0ff */
[----:B------:R-:W-:Y:S05]  /*1460*/  @P0 BRA `(.L_x_86) ;  /* 0xfffffffc00c40947 */ /* 0x000fea000383ffff */
.L_x_23:
[----:B------:R-:W-:Y:S05]  /*1470*/  BSYNC.RECONVERGENT B0 ;  /* 0x0000000000007941 */ /* 0x000fea0003800200 */
.L_x_22:
[----:B------:R-:W0:Y:S08]  /*1480*/  LDC R2, c[0x0][0x390] ;  /* 0x0000e400ff027b82 */ /* 0x000e300000000800 */
[----:B------:R-:W-:Y:S01]  /*1490*/  BAR.SYNC.DEFER_BLOCKING 0x0 ;  /* 0x0000000000007b1d */ /* 0x000fe20000010000 */
[----:B0-----:R-:W-:-:S13]  /*14a0*/  ISETP.GE.AND P0, PT, R2, 0x1, PT ;  /* 0x000000010200780c */ /* 0x001fda0003f06270 */
[----:B------:R-:W-:Y:S05]  /*14b0*/  @!P0 EXIT ;  /* 0x000000000000894d */ /* 0x000fea0003800000 */
[----:B------:R-:W0:Y:S01]  /*14c0*/  S2UR UR5, SR_CgaCtaId ;  /* 0x00000000000579c3 */ /* 0x000e220000008800 */
[----:B------:R-:W-:Y:S02]  /*14d0*/  UMOV UR4, 0x400 ;  /* 0x0000040000047882 */ /* 0x000fe40000000000 */
[----:B0-----:R-:W-:-:S03]  /*14e0*/  ULEA UR5, UR5, UR4, 0x18 ;  /* 0x0000000405057291 */ /* 0x001fc6000f8ec0ff */
[----:B------:R-:W-:-:S09]  /*14f0*/  UMOV UR4, URZ ;  /* 0x000000ff00047c82 */ /* 0x000fd20008000000 */
.L_x_90:
[----:B------:R-:W0:Y:S01]  /*1500*/  LDC R13, c[0x0][0x384] ;  /* 0x0000e100ff0d7b82 */ /* 0x000e220000000800 */
[----:B------:R-:W-:Y:S01]  /*1510*/  BSSY.RECONVERGENT B0, `(.L_x_87) ;  /* 0x0000012000007945 */ /* 0x000fe20003800200 */
[----:B0-----:R-:W-:-:S13]  /*1520*/  ISETP.GE.AND P0, PT, R0, R13, PT ;  /* 0x0000000d0000720c */ /* 0x001fda0003f06270 */
[----:B-1----:R-:W-:Y:S05]  /*1530*/  @P0 BRA `(.L_x_88) ;  /* 0x00000000003c0947 */ /* 0x002fea0003800000 */
[----:B------:R-:W0:Y:S01]  /*1540*/  LDC.64 R8, c[0x0][0x3b0] ;  /* 0x0000ec00ff087b82 */ /* 0x000e220000000a00 */
[----:B------:R-:W-:Y:S01]  /*1550*/  IMAD R7, R13, UR4, RZ ;  /* 0x000000040d077c24 */ /* 0x000fe2000f8e02ff */
[----:B------:R-:W-:-:S04]  /*1560*/  MOV R4, R0 ;  /* 0x0000000000047202 */ /* 0x000fc80000000f00 */
[----:B------:R-:W-:-:S07]  /*1570*/  SHF.R.S32.HI R11, RZ, 0x1f, R7 ;  /* 0x0000001fff0b7819 */ /* 0x000fce0000011407 */
.L_x_89:
[CC--:B-1----:R-:W-:Y:S02]  /*1580*/  IADD3 R2, PT, PT, R7.reuse, R4.reuse, RZ ;  /* 0x0000000407027210 */ /* 0x0c2fe40007ffe0ff */
[----:B------:R-:W-:Y:S02]  /*1590*/  IADD3 R3, P0, PT, R7, R4, RZ ;  /* 0x0000000407037210 */ /* 0x000fe40007f1e0ff */
[----:B------:R-:W-:Y:S02]  /*15a0*/  LEA R5, R2, UR5, 0x2 ;  /* 0x0000000502057c11 */ /* 0x000fe4000f8e10ff */
[C---:B------:R-:W-:Y:S02]  /*15b0*/  LEA.HI.X.SX32 R6, R4.reuse, R11, 0x1, P0 ;  /* 0x0000000b04067211 */ /* 0x040fe400000f0eff */
[----:B0-----:R-:W-:Y:S02]  /*15c0*/  LEA R2, P0, R3, R8, 0x2 ;  /* 0x0000000803027211 */ /* 0x001fe400078010ff */
[----:B------:R-:W0:Y:S01]  /*15d0*/  LDS R5, [R5] ;  /* 0x0000000005057984 */ /* 0x000e220000000800 */
[----:B------:R-:W-:-:S02]  /*15e0*/  IADD3 R4, PT, PT, R4, UR8, RZ ;  /* 0x0000000804047c10 */ /* 0x000fc4000fffe0ff */
[----:B------:R-:W-:Y:S02]  /*15f0*/  LEA.HI.X R3, R3, R9, R6, 0x2, P0 ;  /* 0x0000000903037211 */ /* 0x000fe400000f1406 */
[----:B------:R-:W-:-:S03]  /*1600*/  ISETP.GE.AND P0, PT, R4, R13, PT ;  /* 0x0000000d0400720c */ /* 0x000fc60003f06270 */
[----:B0-----:R1:W-:Y:S10]  /*1610*/  REDG.E.ADD.F32.FTZ.RN.STRONG.GPU desc[UR6][R2.64], R5 ;  /* 0x00000005020079a6 */ /* 0x0013f4000c12f306 */
[----:B------:R-:W-:Y:S05]  /*1620*/  @!P0 BRA `(.L_x_89) ;  /* 0xfffffffc00d48947 */ /* 0x000fea000383ffff */
.L_x_88:
[----:B------:R-:W-:Y:S05]  /*1630*/  BSYNC.RECONVERGENT B0 ;  /* 0x0000000000007941 */ /* 0x000fea0003800200 */
.L_x_87:
[----:B------:R-:W0:Y:S01]  /*1640*/  LDCU UR9, c[0x0][0x390] ;  /* 0x00007200ff0977ac */ /* 0x000e220008000800 */
[----:B------:R-:W-:-:S04]  /*1650*/  UIADD3 UR4, UPT, UPT, UR4, 0x1, URZ ;  /* 0x0000000104047890 */ /* 0x000fc8000fffe0ff */
[----:B0-----:R-:W-:-:S09]  /*1660*/  UISETP.NE.AND UP0, UPT, UR4, UR9, UPT ;  /* 0x000000090400728c */ /* 0x001fd2000bf05270 */
[----:B------:R-:W-:Y:S05]  /*1670*/  BRA.U UP0, `(.L_x_90) ;  /* 0xfffffffd00a07547 */ /* 0x000fea000b83ffff */
[----:B------:R-:W-:Y:S05]  /*1680*/  EXIT ;  /* 0x000000000000794d */ /* 0x000fea0003800000 */
.L_x_91:
        /* <DEDUP_REMOVED lines=15> */
.L_x_111:


//--------------------- .text._Z19findNewClusterIndexiiPKfiS0_PiS1_PfS2_ --------------------------
	.section	.text._Z19findNewClusterIndexiiPKfiS0_PiS1_PfS2_,"ax",@progbits
	.align	128
        .global         _Z19findNewClusterIndexiiPKfiS0_PiS1_PfS2_
        .type           _Z19findNewClusterIndexiiPKfiS0_PiS1_PfS2_,@function
        .size           _Z19findNewClusterIndexiiPKfiS0_PiS1_PfS2_,(.L_x_112 - _Z19findNewClusterIndexiiPKfiS0_PiS1_PfS2_)
        .other          _Z19findNewClusterIndexiiPKfiS0_PiS1_PfS2_,@"STO_CUDA_ENTRY STV_DEFAULT"
_Z19findNewClusterIndexiiPKfiS0_PiS1_PfS2_:
.text._Z19findNewClusterIndexiiPKfiS0_PiS1_PfS2_:
[----:B------:R-:W-:Y:S01]  /*0000*/  LDC R1, c[0x0][0x37c] ;  /* 0x0000df00ff017b82 */ /* 0x000fe20000000800 */
[----:B------:R-:W0:Y:S07]  /*0010*/  S2R R3, SR_TID.X ;  /* 0x0000000000037919 */ /* 0x000e2e0000002100 */
[----:B------:R-:W0:Y:S01]  /*0020*/  S2UR UR4, SR_CTAID.X ;  /* 0x00000000000479c3 */ /* 0x000e220000002500 */
[----:B------:R-:W1:Y:S07]  /*0030*/  LDCU UR5, c[0x0][0x380] ;  /* 0x00007000ff0577ac */ /* 0x000e6e0008000800 */
[----:B------:R-:W0:Y:S02]  /*0040*/  LDC R0, c[0x0][0x360] ;  /* 0x0000d800ff007b82 */ /* 0x000e240000000800 */
[----:B0-----:R-:W-:-:S05]  /*0050*/  IMAD R0, R0, UR4, R3 ;  /* 0x0000000400007c24 */ /* 0x001fca000f8e0203 */
[----:B-1----:R-:W-:-:S13]  /*0060*/  ISETP.GE.AND P0, PT, R0, UR5, PT ;  /* 0x0000000500007c0c */ /* 0x002fda000bf06270 */
[----:B------:R-:W-:Y:S05]  /*0070*/  @P0 EXIT ;  /* 0x000000000000094d */ /* 0x000fea0003800000 */
[----:B------:R-:W0:Y:S01]  /*0080*/  LDCU UR4, c[0x0][0x390] ;  /* 0x00007200ff0477ac */ /* 0x000e220008000800 */
[----:B------:R-:W-:Y:S01]  /*0090*/  HFMA2 R14, -RZ, RZ, 0, 0 ;  /* 0x00000000ff0e7431 */ /* 0x000fe200000001ff */
[----:B------:R-:W1:Y:S01]  /*00a0*/  LDCU.64 UR10, c[0x0][0x358] ;  /* 0x00006b00ff0a77ac */ /* 0x000e620008000a00 */
[----:B0-----:R-:W-:-:S09]  /*00b0*/  UISETP.GE.AND UP0, UPT, UR4, 0x1, UPT ;  /* 0x000000010400788c */ /* 0x001fd2000bf06270 */
[----:B-1----:R-:W-:Y:S05]  /*00c0*/  BRA.U !UP0, `(.L_x_92) ;  /* 0x0000000d08707547 */ /* 0x002fea000b800000 */
[----:B------:R-:W0:Y:S02]  /*00d0*/  LDCU UR5, c[0x0][0x384] ;  /* 0x00007080ff0577ac */ /* 0x000e240008000800 */
[----:B0-----:R-:W-:-:S09]  /*00e0*/  UISETP.GE.AND UP0, UPT, UR5, 0x1, UPT ;  /* 0x000000010500788c */ /* 0x001fd2000bf06270 */
[----:B------:R-:W-:Y:S05]  /*00f0*/  BRA.U !UP0, `(.L_x_93) ;  /* 0x0000000908687547 */ /* 0x000fea000b800000 */
[----:B------:R-:W-:Y:S01]  /*0100*/  HFMA2 R14, -RZ, RZ, 0, 0 ;  /* 0x00000000ff0e7431 */ /* 0x000fe200000001ff */
[----:B------:R-:W-:Y:S01]  /*0110*/  ULOP3.LUT UR6, UR5, 0x7ffffff8, URZ, 0xc0, !UPT ;  /* 0x7ffffff805067892 */ /* 0x000fe2000f8ec0ff */
[----:B------:R-:W-:Y:S01]  /*0120*/  MOV R15, 0x7f7fffff ;  /* 0x7f7fffff000f7802 */ /* 0x000fe20000000f00 */
[----:B------:R-:W-:Y:S01]  /*0130*/  IMAD.MOV.U32 R17, RZ, RZ, RZ ;  /* 0x000000ffff117224 */ /* 0x000fe200078e00ff */
[----:B------:R-:W-:Y:S02]  /*0140*/  ULOP3.LUT UR8, UR5, 0x7, URZ, 0xc0, !UPT ;  /* 0x0000000705087892 */ /* 0x000fe4000f8ec0ff */
[----:B------:R-:W-:Y:S02]  /*0150*/  ULOP3.LUT UR5, UR5, 0x3, URZ, 0xc0, !UPT ;  /* 0x0000000305057892 */ /* 0x000fe4000f8ec0ff */
[----:B------:R-:W-:-:S12]  /*0160*/  UIADD3 UR7, UPT, UPT, -UR6, URZ, URZ ;  /* 0x000000ff06077290 */ /* 0x000fd8000fffe1ff */
.L_x_99:
[----:B------:R-:W0:Y:S01]  /*0170*/  LDCU UR12, c[0x0][0x384] ;  /* 0x00007080ff0c77ac */ /* 0x000e220008000800 */
[----:B------:R-:W-:Y:S01]  /*0180*/  MOV R22, RZ ;  /* 0x000000ff00167202 */ /* 0x000fe20000000f00 */
[----:B------:R-:W-:Y:S01]  /*0190*/  UMOV UR4, URZ ;  /* 0x000000ff00047c82 */ /* 0x000fe20008000000 */
[----:B0-----:R-:W-:Y:S02]  /*01a0*/  UISETP.GE.U32.AND UP0, UPT, UR12, 0x8, UPT ;  /* 0x000000080c00788c */ /* 0x001fe4000bf06070 */
[----:B------:R-:W-:-:S07]  /*01b0*/  IMAD R18, R17, UR12, RZ ;  /* 0x0000000c11127c24 */ /* 0x000fce000f8e02ff */
[----:B------:R-:W-:Y:S05]  /*01c0*/  BRA.U !UP0, `(.L_x_94) ;  /* 0x0000000108e07547 */ /* 0x000fea000b800000 */
[----:B------:R-:W0:Y:S01]  /*01d0*/  LDC.64 R2, c[0x0][0x398] ;  /* 0x0000e600ff027b82 */ /* 0x000e220000000a00 */
[----:B------:R-:W-:Y:S01]  /*01e0*/  IMAD.MOV.U32 R22, RZ, RZ, RZ ;  /* 0x000000ffff167224 */ /* 0x000fe200078e00ff */
[----:B------:R-:W-:Y:S01]  /*01f0*/  MOV R16, R0 ;  /* 0x0000000000107202 */ /* 0x000fe20000000f00 */
[----:B------:R-:W-:Y:S01]  /*0200*/  UMOV UR4, UR7 ;  /* 0x0000000700047c82 */ /* 0x000fe20008000000 */
[----:B0-----:R-:W-:-:S03]  /*0210*/  IMAD.WIDE.U32 R2, R18, 0x4, R2 ;  /* 0x0000000412027825 */ /* 0x001fc600078e0002 */
[----:B------:R-:W-:-:S04]  /*0220*/  IADD3 R2, P0, PT, R2, 0x10, RZ ;  /* 0x0000001002027810 */ /* 0x000fc80007f1e0ff */
[----:B------:R-:W-:-:S09]  /*0230*/  IADD3.X R3, PT, PT, RZ, R3, RZ, P0, !PT ;  /* 0x00000003ff037210 */ /* 0x000fd200007fe4ff */
.L_x_95:
[----:B------:R-:W0:Y:S01]  /*0240*/  LDC.64 R28, c[0x0][0x388] ;  /* 0x0000e200ff1c7b82 */ /* 0x000e220000000a00 */
[----:B------:R-:W2:Y:S04]  /*0250*/  LDG.E.CONSTANT R19, desc[UR10][R2.64+-0x10] ;  /* 0xfffff00a02137981 */ /* 0x000ea8000c1e9900 */
[----:B------:R-:W3:Y:S03]  /*0260*/  LDG.E.CONSTANT R24, desc[UR10][R2.64+-0xc] ;  /* 0xfffff40a02187981 */ /* 0x000ee6000c1e9900 */
[----:B------:R-:W1:Y:S01]  /*0270*/  LDC R21, c[0x0][0x380] ;  /* 0x0000e000ff157b82 */ /* 0x000e620000000800 */
[----:B------:R-:W4:Y:S04]  /*0280*/  LDG.E.CONSTANT R26, desc[UR10][R2.64+-0x8] ;  /* 0xfffff80a021a7981 */ /* 0x000f28000c1e9900 */
[----:B------:R-:W5:Y:S01]  /*0290*/  LDG.E.CONSTANT R27, desc[UR10][R2.64+-0x4] ;  /* 0xfffffc0a021b7981 */ /* 0x000f62000c1e9900 */
[----:B0-----:R-:W-:-:S05]  /*02a0*/  IMAD.WIDE R28, R16, 0x4, R28 ;  /* 0x00000004101c7825 */ /* 0x001fca00078e021c */
[----:B------:R-:W2:Y:S01]  /*02b0*/  LDG.E.CONSTANT R20, desc[UR10][R28.64] ;  /* 0x0000000a1c147981 */ /* 0x000ea2000c1e9900 */
[----:B-1----:R-:W-:-:S05]  /*02c0*/  IMAD.WIDE R12, R21, 0x4, R28 ;  /* 0x00000004150c7825 */ /* 0x002fca00078e021c */
[----:B------:R0:W3:Y:S01]  /*02d0*/  LDG.E.CONSTANT R23, desc[UR10][R12.64] ;  /* 0x0000000a0c177981 */ /* 0x0000e2000c1e9900 */
[----:B------:R-:W-:-:S03]  /*02e0*/  IMAD.WIDE R10, R21, 0x4, R12 ;  /* 0x00000004150a7825 */ /* 0x000fc600078e020c */
[----:B------:R-:W5:Y:S01]  /*02f0*/  LDG.E.CONSTANT R28, desc[UR10][R2.64] ;  /* 0x0000000a021c7981 */ /* 0x000f62000c1e9900 */
[----:B------:R-:W-:-:S03]  /*0300*/  IMAD.WIDE R4, R21, 0x4, R10 ;  /* 0x0000000415047825 */ /* 0x000fc600078e020a */
[----:B------:R1:W4:Y:S01]  /*0310*/  LDG.E.CONSTANT R25, desc[UR10][R10.64] ;  /* 0x0000000a0a197981 */ /* 0x000322000c1e9900 */
[----:B------:R-:W-:-:S03]  /*0320*/  IMAD.WIDE R6, R21, 0x4, R4 ;  /* 0x0000000415067825 */ /* 0x000fc600078e0204 */
[----:B------:R-:W5:Y:S01]  /*0330*/  LDG.E.CONSTANT R4, desc[UR10][R4.64] ;  /* 0x0000000a04047981 */ /* 0x000f62000c1e9900 */
[----:B------:R-:W-:-:S03]  /*0340*/  IMAD.WIDE R8, R21, 0x4, R6 ;  /* 0x0000000415087825 */ /* 0x000fc600078e0206 */
[----:B------:R-:W5:Y:S01]  /*0350*/  LDG.E.CONSTANT R7, desc[UR10][R6.64] ;  /* 0x0000000a06077981 */ /* 0x000f62000c1e9900 */
[----:B0-----:R-:W-:-:S03]  /*0360*/  IMAD.WIDE R12, R21, 0x4, R8 ;  /* 0x00000004150c7825 */ /* 0x001fc600078e0208 */
[----:B------:R-:W5:Y:S04]  /*0370*/  LDG.E.CONSTANT R5, desc[UR10][R2.64+0x4] ;  /* 0x0000040a02057981 */ /* 0x000f68000c1e9900 */
[----:B------:R-:W5:Y:S01]  /*0380*/  LDG.E.CONSTANT R8, desc[UR10][R8.64] ;  /* 0x0000000a08087981 */ /* 0x000f62000c1e9900 */
[----:B-1----:R-:W-:-:S03]  /*0390*/  IMAD.WIDE R10, R21, 0x4, R12 ;  /* 0x00000004150a7825 */ /* 0x002fc600078e020c */
[----:B------:R-:W5:Y:S04]  /*03a0*/  LDG.E.CONSTANT R29, desc[UR10][R12.64] ;  /* 0x0000000a0c1d7981 */ /* 0x000f68000c1e9900 */
[----:B------:R-:W5:Y:S04]  /*03b0*/  LDG.E.CONSTANT R6, desc[UR10][R2.64+0x8] ;  /* 0x0000080a02067981 */ /* 0x000f68000c1e9900 */
[----:B------:R-:W5:Y:S04]  /*03c0*/  LDG.E.CONSTANT R10, desc[UR10][R10.64] ;  /* 0x0000000a0a0a7981 */ /* 0x000f68000c1e9900 */
[----:B------:R0:W5:Y:S01]  /*03d0*/  LDG.E.CONSTANT R9, desc[UR10][R2.64+0xc] ;  /* 0x00000c0a02097981 */ /* 0x000162000c1e9900 */
[----:B------:R-:W-:-:S04]  /*03e0*/  UIADD3 UR4, UPT, UPT, UR4, 0x8, URZ ;  /* 0x0000000804047890 */ /* 0x000fc8000fffe0ff */
[----:B------:R-:W-:Y:S01]  /*03f0*/  UISETP.NE.AND UP0, UPT, UR4, URZ, UPT ;  /* 0x000000ff0400728c */ /* 0x000fe2000bf05270 */
[----:B0-----:R-:W-:Y:S02]  /*0400*/  IADD3 R2, P0, PT, R2, 0x20, RZ ;  /* 0x0000002002027810 */ /* 0x001fe40007f1e0ff */
[----:B------:R-:W-:-:S03]  /*0410*/  LEA R16, R21, R16, 0x3 ;  /* 0x0000001015107211 */ /* 0x000fc600078e18ff */
[----:B------:R-:W-:Y:S02]  /*0420*/  IMAD.X R3, RZ, RZ, R3, P0 ;  /* 0x000000ffff037224 */ /* 0x000fe400000e0603 */
[----:B--2---:R-:W-:-:S04]  /*0430*/  FADD R19, R20, -R19 ;  /* 0x8000001314137221 */ /* 0x004fc80000000000 */
[----:B------:R-:W-:Y:S01]  /*0440*/  FFMA R19, R19, R19, R22 ;  /* 0x0000001313137223 */ /* 0x000fe20000000016 */
[----:B---3--:R-:W-:-:S04]  /*0450*/  FADD R24, R23, -R24 ;  /* 0x8000001817187221 */ /* 0x008fc80000000000 */
[----:B------:R-:W-:Y:S01]  /*0460*/  FFMA R19, R24, R24, R19 ;  /* 0x0000001818137223 */ /* 0x000fe20000000013 */
[----:B----4-:R-:W-:-:S04]  /*0470*/  FADD R26, R25, -R26 ;  /* 0x8000001a191a7221 */ /* 0x010fc80000000000 */
[----:B------:R-:W-:Y:S01]  /*0480*/  FFMA R19, R26, R26, R19 ;  /* 0x0000001a1a137223 */ /* 0x000fe20000000013 */
[----:B-----5:R-:W-:-:S04]  /*0490*/  FADD R4, R4, -R27 ;  /* 0x8000001b04047221 */ /* 0x020fc80000000000 */
[----:B------:R-:W-:Y:S01]  /*04a0*/  FFMA R19, R4, R4, R19 ;  /* 0x0000000404137223 */ /* 0x000fe20000000013 */
[----:B------:R-:W-:-:S04]  /*04b0*/  FADD R28, R7, -R28 ;  /* 0x8000001c071c7221 */ /* 0x000fc80000000000 */
[----:B------:R-:W-:Y:S01]  /*04c0*/  FFMA R19, R28, R28, R19 ;  /* 0x0000001c1c137223 */ /* 0x000fe20000000013 */
[----:B------:R-:W-:-:S04]  /*04d0*/  FADD R8, R8, -R5 ;  /* 0x8000000508087221 */ /* 0x000fc80000000000 */
[----:B------:R-:W-:Y:S01]  /*04e0*/  FFMA R19, R8, R8, R19 ;  /* 0x0000000808137223 */ /* 0x000fe20000000013 */
[----:B------:R-:W-:-:S04]  /*04f0*/  FADD R6, R29, -R6 ;  /* 0x800000061d067221 */ /* 0x000fc80000000000 */
[----:B------:R-:W-:Y:S01]  /*0500*/  FFMA R19, R6, R6, R19 ;  /* 0x0000000606137223 */ /* 0x000fe20000000013 */
[----:B------:R-:W-:-:S04]  /*0510*/  FADD R10, R10, -R9 ;  /* 0x800000090a0a7221 */ /* 0x000fc80000000000 */
[----:B------:R-:W-:Y:S01]  /*0520*/  FFMA R22, R10, R10, R19 ;  /* 0x0000000a0a167223 */ /* 0x000fe20000000013 */
[----:B------:R-:W-:Y:S06]  /*0530*/  BRA.U UP0, `(.L_x_95) ;  /* 0xfffffffd00407547 */ /* 0x000fec000b83ffff */
[----:B------:R-:W-:-:S05]  /*0540*/  UMOV UR4, UR6 ;  /* 0x0000000600047c82 */ /* 0x000fca0008000000 */
.L_x_94:
[----:B------:R-:W-:-:S09]  /*0550*/  UISETP.NE.AND UP0, UPT, UR8, URZ, UPT ;  /* 0x000000ff0800728c */ /* 0x000fd2000bf05270 */
[----:B------:R-:W-:Y:S05]  /*0560*/  BRA.U !UP0, `(.L_x_96) ;  /* 0x0000000508287547 */ /* 0x000fea000b800000 */
[----:B------:R-:W-:Y:S02]  /*0570*/  UIADD3 UR9, UPT, UPT, UR8, -0x1, URZ ;  /* 0xffffffff08097890 */ /* 0x000fe4000fffe0ff */
[----:B------:R-:W-:Y:S02]  /*0580*/  UISETP.NE.AND UP1, UPT, UR5, URZ, UPT ;  /* 0x000000ff0500728c */ /* 0x000fe4000bf25270 */
[----:B------:R-:W-:-:S09]  /*0590*/  UISETP.GE.U32.AND UP0, UPT, UR9, 0x3, UPT ;  /* 0x000000030900788c */ /* 0x000fd2000bf06070 */
[----:B------:R-:W-:Y:S05]  /*05a0*/  BRA.U !UP0, `(.L_x_97) ;  /* 0x0000000108807547 */ /* 0x000fea000b800000 */
[----:B------:R-:W0:Y:S01]  /*05b0*/  LDC R9, c[0x0][0x380] ;  /* 0x0000e000ff097b82 */ /* 0x000e220000000800 */
[C---:B------:R-:W-:Y:S02]  /*05c0*/  IADD3 R13, PT, PT, R18.reuse, UR4, RZ ;  /* 0x00000004120d7c10 */ /* 0x040fe4000fffe0ff */
[----:B------:R-:W-:-:S05]  /*05d0*/  IADD3 R8, P0, PT, R18, UR4, RZ ;  /* 0x0000000412087c10 */ /* 0x000fca000ff1e0ff */
[----:B------:R-:W1:Y:S01]  /*05e0*/  LDC.64 R4, c[0x0][0x388] ;  /* 0x0000e200ff047b82 */ /* 0x000e620000000a00 */
[----:B------:R-:W-:-:S07]  /*05f0*/  IMAD.X R12, RZ, RZ, RZ, P0 ;  /* 0x000000ffff0c7224 */ /* 0x000fce00000e06ff */
[----:B------:R-:W2:Y:S08]  /*0600*/  LDC.64 R10, c[0x0][0x398] ;  /* 0x0000e600ff0a7b82 */ /* 0x000eb00000000a00 */
[----:B------:R-:W3:Y:S01]  /*0610*/  LDC.64 R2, c[0x0][0x398] ;  /* 0x0000e600ff027b82 */ /* 0x000ee20000000a00 */
[----:B0-----:R-:W-:-:S04]  /*0620*/  IMAD R7, R9, UR4, R0 ;  /* 0x0000000409077c24 */ /* 0x001fc8000f8e0200 */
[----:B-1----:R-:W-:-:S04]  /*0630*/  IMAD.WIDE R4, R7, 0x4, R4 ;  /* 0x0000000407047825 */ /* 0x002fc800078e0204 */
[----:B------:R-:W-:Y:S02]  /*0640*/  IMAD.WIDE R6, R9, 0x4, R4 ;  /* 0x0000000409067825 */ /* 0x000fe400078e0204 */
[----:B------:R-:W4:Y:S02]  /*0650*/  LDG.E.CONSTANT R4, desc[UR10][R4.64] ;  /* 0x0000000a04047981 */ /* 0x000f24000c1e9900 */
[----:B--2---:R-:W-:Y:S02]  /*0660*/  IMAD.WIDE.U32 R10, R13, 0x4, R10 ;  /* 0x000000040d0a7825 */ /* 0x004fe400078e000a */
[----:B------:R-:W2:Y:S01]  /*0670*/  LDG.E.CONSTANT R16, desc[UR10][R6.64] ;  /* 0x0000000a06107981 */ /* 0x000ea2000c1e9900 */
[----:B---3--:R-:W-:-:S03]  /*0680*/  LEA R2, P0, R8, R2, 0x2 ;  /* 0x0000000208027211 */ /* 0x008fc600078010ff */
[----:B------:R-:W4:Y:S01]  /*0690*/  LDG.E.CONSTANT R11, desc[UR10][R10.64] ;  /* 0x0000000a0a0b7981 */ /* 0x000f22000c1e9900 */
[----:B------:R-:W-:Y:S01]  /*06a0*/  LEA.HI.X R3, R8, R3, R12, 0x2, P0 ;  /* 0x0000000308037211 */ /* 0x000fe200000f140c */
[----:B------:R-:W-:-:S04]  /*06b0*/  IMAD.WIDE R12, R9, 0x4, R6 ;  /* 0x00000004090c7825 */ /* 0x000fc800078e0206 */
[----:B------:R-:W2:Y:S01]  /*06c0*/  LDG.E.CONSTANT R19, desc[UR10][R2.64+0x4] ;  /* 0x0000040a02137981 */ /* 0x000ea2000c1e9900 */
[----:B------:R-:W-:-:S03]  /*06d0*/  IMAD.WIDE R8, R9, 0x4, R12 ;  /* 0x0000000409087825 */ /* 0x000fc600078e020c */
[----:B------:R-:W3:Y:S04]  /*06e0*/  LDG.E.CONSTANT R20, desc[UR10][R12.64] ;  /* 0x0000000a0c147981 */ /* 0x000ee8000c1e9900 */
[----:B------:R-:W3:Y:S04]  /*06f0*/  LDG.E.CONSTANT R21, desc[UR10][R2.64+0x8] ;  /* 0x0000080a02157981 */ /* 0x000ee8000c1e9900 */
[----:B------:R-:W5:Y:S04]  /*0700*/  LDG.E.CONSTANT R8, desc[UR10][R8.64] ;  /* 0x0000000a08087981 */ /* 0x000f68000c1e9900 */
[----:B------:R-:W5:Y:S01]  /*0710*/  LDG.E.CONSTANT R23, desc[UR10][R2.64+0xc] ;  /* 0x00000c0a02177981 */ /* 0x000f62000c1e9900 */
[----:B------:R-:W-:Y:S01]  /*0720*/  UIADD3 UR4, UPT, UPT, UR4, 0x4, URZ ;  /* 0x0000000404047890 */ /* 0x000fe2000fffe0ff */
[----:B----4-:R-:W-:-:S04]  /*0730*/  FADD R11, R4, -R11 ;  /* 0x8000000b040b7221 */ /* 0x010fc80000000000 */
[----:B------:R-:W-:Y:S01]  /*0740*/  FFMA R11, R11, R11, R22 ;  /* 0x0000000b0b0b7223 */ /* 0x000fe20000000016 */
[----:B--2---:R-:W-:-:S04]  /*0750*/  FADD R16, R16, -R19 ;  /* 0x8000001310107221 */ /* 0x004fc80000000000 */
[----:B------:R-:W-:Y:S01]  /*0760*/  FFMA R11, R16, R16, R11 ;  /* 0x00000010100b7223 */ /* 0x000fe2000000000b */
[----:B---3--:R-:W-:-:S04]  /*0770*/  FADD R20, R20, -R21 ;  /* 0x8000001514147221 */ /* 0x008fc80000000000 */
[----:B------:R-:W-:Y:S01]  /*0780*/  FFMA R11, R20, R20, R11 ;  /* 0x00000014140b7223 */ /* 0x000fe2000000000b */
[----:B-----5:R-:W-:-:S04]  /*0790*/  FADD R22, R8, -R23 ;  /* 0x8000001708167221 */ /* 0x020fc80000000000 */
[----:B------:R-:W-:-:S07]  /*07a0*/  FFMA R22, R22, R22, R11 ;  /* 0x0000001616167223 */ /* 0x000fce000000000b */
.L_x_97:
[----:B------:R-:W-:Y:S05]  /*07b0*/  BRA.U !UP1, `(.L_x_96) ;  /* 0x0000000109947547 */ /* 0x000fea000b800000 */
[----:B------:R-:W-:Y:S02]  /*07c0*/  UISETP.NE.AND UP0, UPT, UR5, 0x1, UPT ;  /* 0x000000010500788c */ /* 0x000fe4000bf05270 */
[----:B------:R-:W-:-:S07]  /*07d0*/  ULOP3.LUT UP1, URZ, UR12, 0x1, URZ, 0xc0, !UPT ;  /* 0x000000010cff7892 */ /* 0x000fce000f82c0ff */
[----:B------:R-:W-:Y:S05]  /*07e0*/  BRA.U !UP0, `(.L_x_98) ;  /* 0x0000000108587547 */ /* 0x000fea000b800000 */
[----:B------:R-:W0:Y:S01]  /*07f0*/  LDC R9, c[0x0][0x380] ;  /* 0x0000e000ff097b82 */ /* 0x000e220000000800 */
[C---:B------:R-:W-:Y:S02]  /*0800*/  IADD3 R13, PT, PT, R18.reuse, UR4, RZ ;  /* 0x00000004120d7c10 */ /* 0x040fe4000fffe0ff */
[----:B------:R-:W-:-:S04]  /*0810*/  IADD3 R8, P0, PT, R18, UR4, RZ ;  /* 0x0000000412087c10 */ /* 0x000fc8000ff1e0ff */
[----:B------:R-:W-:Y:S01]  /*0820*/  IADD3.X R10, PT, PT, RZ, RZ, RZ, P0, !PT ;  /* 0x000000ffff0a7210 */ /* 0x000fe200007fe4ff */
[----:B------:R-:W1:Y:S08]  /*0830*/  LDC.64 R4, c[0x0][0x388] ;  /* 0x0000e200ff047b82 */ /* 0x000e700000000a00 */
[----:B------:R-:W2:Y:S08]  /*0840*/  LDC.64 R6, c[0x0][0x398] ;  /* 0x0000e600ff067b82 */ /* 0x000eb00000000a00 */
[----:B------:R-:W3:Y:S01]  /*0850*/  LDC.64 R2, c[0x0][0x398] ;  /* 0x0000e600ff027b82 */ /* 0x000ee20000000a00 */
[----:B0-----:R-:W-:-:S04]  /*0860*/  IMAD R11, R9, UR4, R0 ;  /* 0x00000004090b7c24 */ /* 0x001fc8000f8e0200 */
[----:B-1----:R-:W-:-:S04]  /*0870*/  IMAD.WIDE R4, R11, 0x4, R4 ;  /* 0x000000040b047825 */ /* 0x002fc800078e0204 */
[----:B--2---:R-:W-:-:S06]  /*0880*/  IMAD.WIDE.U32 R6, R13, 0x4, R6 ;  /* 0x000000040d067825 */ /* 0x004fcc00078e0006 */
[----:B------:R-:W2:Y:S01]  /*0890*/  LDG.E.CONSTANT R7, desc[UR10][R6.64] ;  /* 0x0000000a06077981 */ /* 0x000ea2000c1e9900 */
[----:B---3--:R-:W-:-:S04]  /*08a0*/  LEA R2, P0, R8, R2, 0x2 ;  /* 0x0000000208027211 */ /* 0x008fc800078010ff */
[----:B------:R-:W-:Y:S01]  /*08b0*/  LEA.HI.X R3, R8, R3, R10, 0x2, P0 ;  /* 0x0000000308037211 */ /* 0x000fe200000f140a */
[----:B------:R-:W-:Y:S01]  /*08c0*/  IMAD.WIDE R8, R9, 0x4, R4 ;  /* 0x0000000409087825 */ /* 0x000fe200078e0204 */
[----:B------:R-:W2:Y:S04]  /*08d0*/  LDG.E.CONSTANT R10, desc[UR10][R4.64] ;  /* 0x0000000a040a7981 */ /* 0x000ea8000c1e9900 */
[----:B------:R-:W3:Y:S04]  /*08e0*/  LDG.E.CONSTANT R3, desc[UR10][R2.64+0x4] ;  /* 0x0000040a02037981 */ /* 0x000ee8000c1e9900 */
[----:B------:R-:W3:Y:S01]  /*08f0*/  LDG.E.CONSTANT R8, desc[UR10][R8.64] ;  /* 0x0000000a08087981 */ /* 0x000ee2000c1e9900 */
[----:B------:R-:W-:Y:S01]  /*0900*/  UIADD3 UR4, UPT, UPT, UR4, 0x2, URZ ;  /* 0x0000000204047890 */ /* 0x000fe2000fffe0ff */
[----:B--2---:R-:W-:-:S04]  /*0910*/  FADD R11, R10, -R7 ;  /* 0x800000070a0b7221 */ /* 0x004fc80000000000 */
[----:B------:R-:W-:Y:S01]  /*0920*/  FFMA R22, R11, R11, R22 ;  /* 0x0000000b0b167223 */ /* 0x000fe20000000016 */
[----:B---3--:R-:W-:-:S04]  /*0930*/  FADD R11, R8, -R3 ;  /* 0x80000003080b7221 */ /* 0x008fc80000000000 */
[----:B------:R-:W-:-:S07]  /*0940*/  FFMA R22, R11, R11, R22 ;  /* 0x0000000b0b167223 */ /* 0x000fce0000000016 */
.L_x_98:
[----:B------:R-:W-:Y:S05]  /*0950*/  BRA.U !UP1, `(.L_x_96) ;  /* 0x00000001092c7547 */ /* 0x000fea000b800000 */
[----:B------:R-:W0:Y:S01]  /*0960*/  LDC R7, c[0x0][0x380] ;  /* 0x0000e000ff077b82 */ /* 0x000e220000000800 */
[----:B------:R-:W-:-:S07]  /*0970*/  VIADD R9, R18, UR4 ;  /* 0x0000000412097c36 */ /* 0x000fce0008000000 */
[----:B------:R-:W1:Y:S08]  /*0980*/  LDC.64 R4, c[0x0][0x398] ;  /* 0x0000e600ff047b82 */ /* 0x000e700000000a00 */
[----:B------:R-:W2:Y:S01]  /*0990*/  LDC.64 R2, c[0x0][0x388] ;  /* 0x0000e200ff027b82 */ /* 0x000ea20000000a00 */
[----:B0-----:R-:W-:Y:S02]  /*09a0*/  IMAD R7, R7, UR4, R0 ;  /* 0x0000000407077c24 */ /* 0x001fe4000f8e0200 */
[----:B-1----:R-:W-:-:S06]  /*09b0*/  IMAD.WIDE.U32 R4, R9, 0x4, R4 ;  /* 0x0000000409047825 */ /* 0x002fcc00078e0004 */
[----:B------:R-:W3:Y:S01]  /*09c0*/  LDG.E.CONSTANT R5, desc[UR10][R4.64] ;  /* 0x0000000a04057981 */ /* 0x000ee2000c1e9900 */
[----:B--2---:R-:W-:-:S06]  /*09d0*/  IMAD.WIDE R2, R7, 0x4, R2 ;  /* 0x0000000407027825 */ /* 0x004fcc00078e0202 */
[----:B------:R-:W3:Y:S02]  /*09e0*/  LDG.E.CONSTANT R2, desc[UR10][R2.64] ;  /* 0x0000000a02027981 */ /* 0x000ee4000c1e9900 */
[----:B---3--:R-:W-:-:S04]  /*09f0*/  FADD R7, R2, -R5 ;  /* 0x8000000502077221 */ /* 0x008fc80000000000 */
[----:B------:R-:W-:-:S07]  /*0a00*/  FFMA R22, R7, R7, R22 ;  /* 0x0000000707167223 */ /* 0x000fce0000000016 */
.L_x_96:
[----:B------:R-:W0:Y:S01]  /*0a10*/  LDCU UR4, c[0x0][0x390] ;  /* 0x00007200ff0477ac */ /* 0x000e220008000800 */
[----:B------:R-:W-:Y:S02]  /*0a20*/  IADD3 R2, PT, PT, R17, 0x1, RZ ;  /* 0x0000000111027810 */ /* 0x000fe40007ffe0ff */
[----:B------:R-:W-:-:S04]  /*0a30*/  FSETP.GEU.AND P0, PT, R22, R15, PT ;  /* 0x0000000f1600720b */ /* 0x000fc80003f0e000 */
[----:B------:R-:W-:Y:S02]  /*0a40*/  SEL R14, R17, R14, !P0 ;  /* 0x0000000e110e7207 */ /* 0x000fe40004000000 */
[----:B------:R-:W-:Y:S02]  /*0a50*/  FSEL R15, R22, R15, !P0 ;  /* 0x0000000f160f7208 */ /* 0x000fe40004000000 */
[----:B0-----:R-:W-:-:S13]  /*0a60*/  ISETP.NE.AND P1, PT, R2, UR4, PT ;  /* 0x0000000402007c0c */ /* 0x001fda000bf25270 */
[----:B------:R-:W-:Y:S05]  /*0a70*/  @!P1 BRA `(.L_x_92) ;  /* 0x0000000400049947 */ /* 0x000fea0003800000 */
[----:B------:R-:W-:Y:S01]  /*0a80*/  MOV R17, R2 ;  /* 0x0000000200117202 */ /* 0x000fe20000000f00 */
[----:B------:R-:W-:Y:S06]  /*0a90*/  BRA `(.L_x_99) ;  /* 0xfffffff400b47947 */ /* 0x000fec000383ffff */
.L_x_93:
[----:B------:R-:W-:Y:S01]  /*0aa0*/  UISETP.GE.U32.AND UP0, UPT, UR4, 0x4, UPT ;  /* 0x000000040400788c */ /* 0x000fe2000bf06070 */
[----:B------:R-:W-:Y:S02]  /*0ab0*/  HFMA2 R3, -RZ, RZ, 0, 0 ;  /* 0x00000000ff037431 */ /* 0x000fe400000001ff */
[----:B------:R-:W-:Y:S01]  /*0ac0*/  IMAD.MOV.U32 R2, RZ, RZ, 0x7f7fffff ;  /* 0x7f7fffffff027424 */ /* 0x000fe200078e00ff */
[----:B------:R-:W-:Y:S01]  /*0ad0*/  MOV R14, RZ ;  /* 0x000000ff000e7202 */ /* 0x000fe20000000f00 */
[----:B------:R-:W-:-:S04]  /*0ae0*/  ULOP3.LUT UR5, UR4, 0x3, URZ, 0xc0, !UPT ;  /* 0x0000000304057892 */ /* 0x000fc8000f8ec0ff */
[----:B------:R-:W-:Y:S08]  /*0af0*/  BRA.U !UP0, `(.L_x_100) ;  /* 0x0000000108bc7547 */ /* 0x000ff0000b800000 */
[----:B------:R-:W-:Y:S01]  /*0b00*/  ULOP3.LUT UR4, UR4, 0x7ffffffc, URZ, 0xc0, !UPT ;  /* 0x7ffffffc04047892 */ /* 0x000fe2000f8ec0ff */
[----:B------:R-:W-:Y:S01]  /*0b10*/  IMAD.MOV.U32 R2, RZ, RZ, 0x7f7fffff ;  /* 0x7f7fffffff027424 */ /* 0x000fe200078e00ff */
[----:B------:R-:W-:Y:S02]  /*0b20*/  MOV R4, RZ ;  /* 0x000000ff00047202 */ /* 0x000fe40000000f00 */
[----:B------:R-:W-:Y:S01]  /*0b30*/  UISETP.GT.AND UP0, UPT, UR4, URZ, UPT ;  /* 0x000000ff0400728c */ /* 0x000fe2000bf04270 */
[----:B------:R-:W-:Y:S01]  /*0b40*/  MOV R14, RZ ;  /* 0x000000ff000e7202 */ /* 0x000fe20000000f00 */
[----:B------:R-:W-:-:S07]  /*0b50*/  IMAD.U32 R3, RZ, RZ, UR4 ;  /* 0x00000004ff037e24 */ /* 0x000fce000f8e00ff */
[----:B------:R-:W-:Y:S05]  /*0b60*/  BRA.U !UP0, `(.L_x_101) ;  /* 0x0000000108887547 */ /* 0x000fea000b800000 */
[----:B------:R-:W-:Y:S02]  /*0b70*/  IADD3 R5, PT, PT, R3, -R4, RZ ;  /* 0x8000000403057210 */ /* 0x000fe40007ffe0ff */
[----:B------:R-:W-:Y:S02]  /*0b80*/  PLOP3.LUT P0, PT, PT, PT, PT, 0x80, 0x8 ;  /* 0x000000000008781c */ /* 0x000fe40003f0f070 */
[----:B------:R-:W-:-:S13]  /*0b90*/  ISETP.GT.AND P1, PT, R5, 0xc, PT ;  /* 0x0000000c0500780c */ /* 0x000fda0003f24270 */
[----:B------:R-:W-:Y:S05]  /*0ba0*/  @!P1 BRA `(.L_x_102) ;  /* 0x0000000000449947 */ /* 0x000fea0003800000 */
[----:B------:R-:W-:Y:S02]  /*0bb0*/  PLOP3.LUT P0, PT, PT, PT, PT, 0x8, 0x80 ;  /* 0x000000000080781c */ /* 0x000fe40003f0e170 */
[----:B------:R-:W-:-:S11]  /*0bc0*/  IADD3 R5, PT, PT, R3, -0xc, RZ ;  /* 0xfffffff403057810 */ /* 0x000fd60007ffe0ff */
.L_x_103:
[----:B------:R-:W-:-:S04]  /*0bd0*/  FSETP.GT.AND P2, PT, R2, RZ, PT ;  /* 0x000000ff0200720b */ /* 0x000fc80003f44000 */
[----:B------:R-:W-:Y:S02]  /*0be0*/  FSEL R2, R2, RZ, !P2 ;  /* 0x000000ff02027208 */ /* 0x000fe40005000000 */
[----:B------:R-:W-:Y:S02]  /*0bf0*/  SEL R14, R4, R14, P2 ;  /* 0x0000000e040e7207 */ /* 0x000fe40001000000 */
[----:B------:R-:W-:-:S04]  /*0c00*/  FSETP.GT.AND P3, PT, R2, RZ, PT ;  /* 0x000000ff0200720b */ /* 0x000fc80003f64000 */
[----:B------:R-:W-:-:S04]  /*0c10*/  FSEL R2, R2, RZ, !P3 ;  /* 0x000000ff02027208 */ /* 0x000fc80005800000 */
[----:B------:R-:W-:-:S04]  /*0c20*/  FSETP.GT.AND P4, PT, R2, RZ, PT ;  /* 0x000000ff0200720b */ /* 0x000fc80003f84000 */
[----:B------:R-:W-:Y:S01]  /*0c30*/  FSEL R2, R2, RZ, !P4 ;  /* 0x000000ff02027208 */ /* 0x000fe20006000000 */
[----:B------:R-:W-:-:S03]  /*0c40*/  @P3 VIADD R14, R4, 0x4 ;  /* 0x00000004040e3836 */ /* 0x000fc60000000000 */
[----:B------:R-:W-:-:S04]  /*0c50*/  FSETP.GT.AND P1, PT, R2, RZ, PT ;  /* 0x000000ff0200720b */ /* 0x000fc80003f24000 */
[----:B------:R-:W-:Y:S02]  /*0c60*/  FSEL R2, R2, RZ, !P1 ;  /* 0x000000ff02027208 */ /* 0x000fe40004800000 */
[----:B------:R-:W-:-:S07]  /*0c70*/  @P4 IADD3 R14, PT, PT, R4, 0x8, RZ ;  /* 0x00000008040e4810 */ /* 0x000fce0007ffe0ff */
[C---:B------:R-:W-:Y:S01]  /*0c80*/  @P1 IADD3 R14, PT, PT, R4.reuse, 0xc, RZ ;  /* 0x0000000c040e1810 */ /* 0x040fe20007ffe0ff */
[----:B------:R-:W-:-:S05]  /*0c90*/  VIADD R4, R4, 0x10 ;  /* 0x0000001004047836 */ /* 0x000fca0000000000 */
[----:B------:R-:W-:-:S13]  /*0ca0*/  ISETP.GE.AND P2, PT, R4, R5, PT ;  /* 0x000000050400720c */ /* 0x000fda0003f46270 */
[----:B------:R-:W-:Y:S05]  /*0cb0*/  @!P2 BRA `(.L_x_103) ;  /* 0xfffffffc00c4a947 */ /* 0x000fea000383ffff */
.L_x_102:
[----:B------:R-:W-:-:S04]  /*0cc0*/  IADD3 R5, PT, PT, R3, -R4, RZ ;  /* 0x8000000403057210 */ /* 0x000fc80007ffe0ff */
[----:B------:R-:W-:-:S13]  /*0cd0*/  ISETP.GT.AND P1, PT, R5, 0x4, PT ;  /* 0x000000040500780c */ /* 0x000fda0003f24270 */
[----:B------:R-:W-:Y:S05]  /*0ce0*/  @!P1 BRA `(.L_x_104) ;  /* 0x0000000000209947 */ /* 0x000fea0003800000 */
[C---:B------:R-:W-:Y:S02]  /*0cf0*/  FSETP.GT.AND P1, PT, R2.reuse, RZ, PT ;  /* 0x000000ff0200720b */ /* 0x040fe40003f24000 */
[----:B------:R-:W-:Y:S02]  /*0d00*/  PLOP3.LUT P0, PT, PT, PT, PT, 0x8, 0x80 ;  /* 0x000000000080781c */ /* 0x000fe40003f0e170 */
[----:B------:R-:W-:Y:S02]  /*0d10*/  FSEL R2, R2, RZ, !P1 ;  /* 0x000000ff02027208 */ /* 0x000fe40004800000 */
[----:B------:R-:W-:Y:S02]  /*0d20*/  SEL R14, R4, R14, P1 ;  /* 0x0000000e040e7207 */ /* 0x000fe40000800000 */
[----:B------:R-:W-:-:S04]  /*0d30*/  FSETP.GT.AND P2, PT, R2, RZ, PT ;  /* 0x000000ff0200720b */ /* 0x000fc80003f44000 */
[----:B------:R-:W-:-:S09]  /*0d40*/  FSEL R2, R2, RZ, !P2 ;  /* 0x000000ff02027208 */ /* 0x000fd20005000000 */
[C---:B------:R-:W-:Y:S02]  /*0d50*/  @P2 IADD3 R14, PT, PT, R4.reuse, 0x4, RZ ;  /* 0x00000004040e2810 */ /* 0x040fe40007ffe0ff */
[----:B------:R-:W-:-:S07]  /*0d60*/  IADD3 R4, PT, PT, R4, 0x8, RZ ;  /* 0x0000000804047810 */ /* 0x000fce0007ffe0ff */
.L_x_104:
[----:B------:R-:W-:-:S13]  /*0d70*/  ISETP.NE.OR P0, PT, R4, R3, P0 ;  /* 0x000000030400720c */ /* 0x000fda0000705670 */
[----:B------:R-:W-:Y:S05]  /*0d80*/  @!P0 BRA `(.L_x_100) ;  /* 0x0000000000188947 */ /* 0x000fea0003800000 */
.L_x_101:
[----:B------:R-:W-:-:S04]  /*0d90*/  FSETP.GT.AND P1, PT, R2, RZ, PT ;  /* 0x000000ff0200720b */ /* 0x000fc80003f24000 */
[C---:B------:R-:W-:Y:S01]  /*0da0*/  SEL R14, R4.reuse, R14, P1 ;  /* 0x0000000e040e7207 */ /* 0x040fe20000800000 */
[----:B------:R-:W-:Y:S01]  /*0db0*/  VIADD R4, R4, 0x4 ;  /* 0x0000000404047836 */ /* 0x000fe20000000000 */
[----:B------:R-:W-:-:S04]  /*0dc0*/  FSEL R2, R2, RZ, !P1 ;  /* 0x000000ff02027208 */ /* 0x000fc80004800000 */
[----:B------:R-:W-:-:S13]  /*0dd0*/  ISETP.NE.AND P0, PT, R4, R3, PT ;  /* 0x000000030400720c */ /* 0x000fda0003f05270 */
[----:B------:R-:W-:Y:S05]  /*0de0*/  @P0 BRA `(.L_x_101) ;  /* 0xfffffffc00e80947 */ /* 0x000fea000383ffff */
.L_x_100:
[----:B------:R-:W-:-:S09]  /*0df0*/  UISETP.NE.AND UP0, UPT, UR5, URZ, UPT ;  /* 0x000000ff0500728c */ /* 0x000fd2000bf05270 */
[----:B------:R-:W-:Y:S05]  /*0e00*/  BRA.U !UP0, `(.L_x_92) ;  /* 0x0000000108207547 */ /* 0x000fea000b800000 */
[----:B------:R-:W-:-:S05]  /*0e10*/  UMOV UR4, URZ ;  /* 0x000000ff00047c82 */ /* 0x000fca0008000000 */
.L_x_105:
[----:B------:R-:W-:Y:S01]  /*0e20*/  UIADD3 UR4, UPT, UPT, UR4, 0x1, URZ ;  /* 0x0000000104047890 */ /* 0x000fe2000fffe0ff */
[----:B------:R-:W-:-:S03]  /*0e30*/  FSETP.GT.AND P0, PT, R2, RZ, PT ;  /* 0x000000ff0200720b */ /* 0x000fc60003f04000 */
[----:B------:R-:W-:Y:S01]  /*0e40*/  UISETP.NE.AND UP0, UPT, UR4, UR5, UPT ;  /* 0x000000050400728c */ /* 0x000fe2000bf05270 */
[C---:B------:R-:W-:Y:S02]  /*0e50*/  SEL R14, R3.reuse, R14, P0 ;  /* 0x0000000e030e7207 */ /* 0x040fe40000000000 */
[----:B------:R-:W-:Y:S02]  /*0e60*/  FSEL R2, R2, RZ, !P0 ;  /* 0x000000ff02027208 */ /* 0x000fe40004000000 */
[----:B------:R-:W-:-:S04]  /*0e70*/  IADD3 R3, PT, PT, R3, 0x1, RZ ;  /* 0x0000000103037810 */ /* 0x000fc80007ffe0ff */
[----:B------:R-:W-:Y:S05]  /*0e80*/  BRA.U UP0, `(.L_x_105) ;  /* 0xfffffffd00e47547 */ /* 0x000fea000b83ffff */
.L_x_92:
[----:B------:R-:W0:Y:S08]  /*0e90*/  LDC.64 R2, c[0x0][0x3a0] ;  /* 0x0000e800ff027b82 */ /* 0x000e300000000a00 */
[----:B------:R-:W1:Y:S01]  /*0ea0*/  LDC.64 R6, c[0x0][0x3a8] ;  /* 0x0000ea00ff067b82 */ /* 0x000e620000000a00 */
[----:B0-----:R-:W-:-:S05]  /*0eb0*/  IMAD.WIDE R2, R0, 0x4, R2 ;  /* 0x0000000400027825 */ /* 0x001fca00078e0202 */
[----:B------:R-:W2:Y:S01]  /*0ec0*/  LDG.E R5, desc[UR10][R2.64] ;  /* 0x0000000a02057981 */ /* 0x000ea2000c1e1900 */
[----:B------:R-:W-:Y:S01]  /*0ed0*/  BSSY.RECONVERGENT B0, `(.L_x_106) ;  /* 0x0000008000007945 */ /* 0x000fe20003800200 */
[----:B------:R-:W-:Y:S01]  /*0ee0*/  MOV R11, 0x1 ;  /* 0x00000001000b7802 */ /* 0x000fe20000000f00 */
[----:B-1----:R-:W-:Y:S01]  /*0ef0*/  IMAD.WIDE.U32 R6, R14, 0x4, R6 ;  /* 0x000000040e067825 */ /* 0x002fe200078e0006 */
[----:B--2---:R-:W-:-:S13]  /*0f00*/  ISETP.NE.AND P0, PT, R5, R14, PT ;  /* 0x0000000e0500720c */ /* 0x004fda0003f05270 */
[----:B------:R-:W-:Y:S05]  /*0f10*/  @!P0 BRA `(.L_x_107) ;  /* 0x00000000000c8947 */ /* 0x000fea0003800000 */
[----:B------:R-:W0:Y:S01]  /*0f20*/  LDC.64 R4, c[0x0][0x3b8] ;  /* 0x0000ee00ff047b82 */ /* 0x000e220000000a00 */
[----:B------:R-:W-:-:S05]  /*0f30*/  HFMA2 R9, -RZ, RZ, 1.875, 0 ;  /* 0x3f800000ff097431 */ /* 0x000fca00000001ff */
[----:B0-----:R0:W-:Y:S02]  /*0f40*/  REDG.E.ADD.F32.FTZ.RN.STRONG.GPU desc[UR10][R4.64], R9 ;  /* 0x00000009040079a6 */ /* 0x0011e4000c12f30a */
.L_x_107:
[----:B------:R-:W-:Y:S05]  /*0f50*/  BSYNC.RECONVERGENT B0 ;  /* 0x0000000000007941 */ /* 0x000fea0003800200 */
.L_x_106:
[----:B------:R-:W-:Y:S04]  /*0f60*/  STG.E desc[UR10][R2.64], R14 ;  /* 0x0000000e02007986 */ /* 0x000fe8000c10190a */
[----:B------:R-:W-:Y:S01]  /*0f70*/  REDG.E.ADD.STRONG.GPU desc[UR10][R6.64], R11 ;  /* 0x0000000b0600798e */ /* 0x000fe2000c12e10a */
[----:B------:R-:W-:Y:S05]  /*0f80*/  EXIT ;  /* 0x000000000000794d */ /* 0x000fea0003800000 */
.L_x_108:
        /* <DEDUP_REMOVED lines=15> */
.L_x_112:


//--------------------- .nv.shared._Z12updateCenteriiPfPiS_ --------------------------
	.section	.nv.shared._Z12updateCenteriiPfPiS_,"aw",@nobits
	.sectionflags	@""
	.align	16
	.zero		1024


//--------------------- .nv.shared.reserved.0     --------------------------
	.section	.nv.shared.reserved.0,"aw",@nobits
	.weak		__nv_reservedSMEM_offset_0_alias
	.size		__nv_reservedSMEM_offset_0_alias, 0, 64
	.other		__nv_reservedSMEM_offset_0_alias,@"STO_CUDA_RESERVED_SHARED STV_DEFAULT"
__nv_reservedSMEM_offset_0_alias:
	.zero		0
	.zero		64


//--------------------- .nv.shared._Z16updateNewClusteriiPKfiS0_PiS1_PfS2_ --------------------------
	.section	.nv.shared._Z16updateNewClusteriiPKfiS0_PiS1_PfS2_,"aw",@nobits
	.sectionflags	@""
	.align	16
	.zero		1024


//--------------------- .nv.shared._Z19findNewClusterIndexiiPKfiS0_PiS1_PfS2_ --------------------------
	.section	.nv.shared._Z19findNewClusterIndexiiPKfiS0_PiS1_PfS2_,"aw",@nobits
	.sectionflags	@""
	.align	16
	.zero		1024


//--------------------- .nv.constant0._Z12updateCenteriiPfPiS_ --------------------------
	.section	.nv.constant0._Z12updateCenteriiPfPiS_,"a",@progbits
	.sectionflags	@""
	.align	4
.nv.constant0._Z12updateCenteriiPfPiS_:
	.zero		928


//--------------------- .nv.constant0._Z16updateNewClusteriiPKfiS0_PiS1_PfS2_ --------------------------
	.section	.nv.constant0._Z16updateNewClusteriiPKfiS0_PiS1_PfS2_,"a",@progbits
	.sectionflags	@""
	.align	4
.nv.constant0._Z16updateNewClusteriiPKfiS0_PiS1_PfS2_:
	.zero		960


//--------------------- .nv.constant0._Z19findNewClusterIndexiiPKfiS0_PiS1_PfS2_ --------------------------
	.section	.nv.constant0._Z19findNewClusterIndexiiPKfiS0_PiS1_PfS2_,"a",@progbits
	.sectionflags	@""
	.align	4
.nv.constant0._Z19findNewClusterIndexiiPKfiS0_PiS1_PfS2_:
	.zero		960


//--------------------- SYMBOLS --------------------------

	.type		.nv.reservedSmem.offset0,@object
	.size		.nv.reservedSmem.offset0,0x4
	.type		.nv.reservedSmem.cap,@object
	.size		.nv.reservedSmem.cap,0x4
